def gluon_wgmma(
    a_ptr,
    b_ptr,
    c_ptr,
    M,
    N,
    K,
    stride_am,
    stride_bk,
    stride_cm,
    BLOCK_M: gl.constexpr,
    BLOCK_N: gl.constexpr,
    BLOCK_K: gl.constexpr,
    DTYPE: gl.constexpr,
    A_LAYOUT: gl.constexpr,
    B_LAYOUT: gl.constexpr,
    C_LAYOUT: gl.constexpr,
    B_SHAPE: gl.constexpr,
    TRANS_B: gl.constexpr,
    NUM_BUFFERS: gl.constexpr,
    NUM_WARPS: gl.constexpr,
):
    a_desc = tma.make_tensor_descriptor(
        a_ptr, [M, K], [stride_am, 1], [BLOCK_M, BLOCK_K], A_LAYOUT
    )
    b_desc = tma.make_tensor_descriptor(
        b_ptr,
        [N, K] if TRANS_B else [K, N],
        [stride_bk, 1],
        B_SHAPE,
        B_LAYOUT,
    )
    c_desc = tma.make_tensor_descriptor(
        c_ptr, [M, N], [stride_cm, 1], [BLOCK_M, BLOCK_N], C_LAYOUT
    )

    a_bufs = gl.allocate_shared_memory(
        DTYPE, [NUM_BUFFERS, BLOCK_M, BLOCK_K], A_LAYOUT
    )
    b_bufs = gl.allocate_shared_memory(DTYPE, [NUM_BUFFERS] + B_SHAPE, B_LAYOUT)

    pid_m = gl.program_id(0)
    pid_n = gl.program_id(1)
    off_m = pid_m * BLOCK_M
    off_n = pid_n * BLOCK_N

    mma_layout: gl.constexpr = pick_wgmma_layout(DTYPE, BLOCK_M, BLOCK_N, NUM_WARPS)
    acc = warpgroup_mma_init(
        gl.zeros((BLOCK_M, BLOCK_N), dtype=gl.float32, layout=mma_layout)
    )

    bars = gl.allocate_shared_memory(
        gl.int64, [NUM_BUFFERS, 1], mbarrier.MBarrierLayout()
    )
    for i in gl.static_range(NUM_BUFFERS):
        mbarrier.init(bars.index(i), count=1)
    idx = 0
    phase = 0

    for k in range(0, K, BLOCK_K):
        a = a_bufs.index(idx)
        b = b_bufs.index(idx)
        bar = bars.index(idx)
        mbarrier.expect(bar, a_desc.block_type.nbytes + b_desc.block_type.nbytes)
        tma.async_copy_global_to_shared(a_desc, [off_m, k], bar, a)
        tma.async_copy_global_to_shared(
            b_desc, [off_n, k] if TRANS_B else [k, off_n], bar, b
        )
        mbarrier.wait(bar, phase=phase)

        if TRANS_B:
            b = b.permute((1, 0))
        acc = warpgroup_mma_wait(num_outstanding=0, deps=(acc,))
        acc = warpgroup_mma(a, b, acc, is_async=True)

        idx += 1
        if idx == NUM_BUFFERS:
            idx = 0
            phase ^= 1

    acc = warpgroup_mma_wait(num_outstanding=0, deps=(acc,))
    for i in gl.static_range(NUM_BUFFERS):
        mbarrier.invalidate(bars.index(i))

    c_smem = gl.allocate_shared_memory(DTYPE, [BLOCK_M, BLOCK_N], C_LAYOUT)
    c_smem.store(acc.to(DTYPE))
    fence_async_shared()
    tma.async_copy_shared_to_global(c_desc, [off_m, off_n], c_smem)
    tma.store_wait(pendings=0)

# config = {"BLOCK_K": 32, "BLOCK_M": 128, "BLOCK_N": 64, "arch": "sm_90", "dtype": "fp8e4m3", "num_buffers": 3, "num_warps": 8, "trans_b": 1}
# arch = sm_90


// ===== COMPILED SASS (sm_90a) =====

	.target	sm_90a

	.elftype	@"ET_EXEC"


//--------------------- .note.nv.tkinfo           --------------------------
	.section	.note.nv.tkinfo,"",@"SHT_NOTE"
	.sectionflags	@"SHF_NOTE_NV_TKINFO"
	.tkinfo
        /*0018*/ 	.word	0x00000002
        /*0030*/ 	.string	""
        /*0030*/ 	.string	"ptxas"
        /*0030*/ 	.string	"Cuda compilation tools, release 13.0, V13.0.88"
        /*0030*/ 	.string	"Build cuda_13.0.r13.0/compiler.36424714_0"
        /*0030*/ 	.string	"-v  -suppress-debug-info  -lineinfo  -arch sm_90a "



//--------------------- .note.nv.cuinfo           --------------------------
	.section	.note.nv.cuinfo,"",@"SHT_NOTE"
	.sectionflags	@"SHF_NOTE_NV_CUINFO"
        /*0018*/ 	.short	0x0002
        /*001a*/ 	.short	0x005a
        /*001c*/ 	.short	0x0082
	.zero		2


//--------------------- .nv.info                  --------------------------
	.section	.nv.info,"",@"SHT_CUDA_INFO"
	.align	4


	//----- nvinfo : EIATTR_REGCOUNT
	.align		4
        /*0000*/ 	.byte	0x04, 0x2f
        /*0002*/ 	.short	(.L_1 - .L_0)
	.align		4
.L_0:
        /*0004*/ 	.word	index@(gluon_wgmma)
        /*0008*/ 	.word	0x0000003a


	//----- nvinfo : EIATTR_FRAME_SIZE
	.align		4
.L_1:
        /*000c*/ 	.byte	0x04, 0x11
        /*000e*/ 	.short	(.L_3 - .L_2)
	.align		4
.L_2:
        /*0010*/ 	.word	index@(gluon_wgmma)
        /*0014*/ 	.word	0x00000000


	//----- nvinfo : EIATTR_MIN_STACK_SIZE
	.align		4
.L_3:
        /*0018*/ 	.byte	0x04, 0x12
        /*001a*/ 	.short	(.L_5 - .L_4)
	.align		4
.L_4:
        /*001c*/ 	.word	index@(gluon_wgmma)
        /*0020*/ 	.word	0x00000000
.L_5:


//--------------------- .nv.compat                --------------------------
	.section	.nv.compat,"",@"SHT_CUDA_COMPAT_INFO"
	.align	4
        /*0000*/ 	.byte	0x02, 0x09, 0x01, 0x00, 0x02, 0x02, 0x04, 0x00, 0x02, 0x05, 0x05, 0x00, 0x03, 0x07, 0x01, 0x01
        /*0010*/ 	.byte	0x02, 0x03, 0x03, 0x00, 0x02, 0x06, 0x01, 0x00, 0x04, 0x0b, 0x08, 0x00, 0x00, 0x00, 0x00, 0x00
        /*0020*/ 	.byte	0x00, 0x00, 0x00, 0x00


//--------------------- .nv.info.gluon_wgmma      --------------------------
	.section	.nv.info.gluon_wgmma,"",@"SHT_CUDA_INFO"
	.sectionflags	@""
	.align	4


	//----- nvinfo : EIATTR_CUDA_API_VERSION
	.align		4
        /*0000*/ 	.byte	0x04, 0x37
        /*0002*/ 	.short	(.L_7 - .L_6)
.L_6:
        /*0004*/ 	.word	0x00000082


	//----- nvinfo : EIATTR_KPARAM_INFO
	.align		4
.L_7:
        /*0008*/ 	.byte	0x04, 0x17
        /*000a*/ 	.short	(.L_9 - .L_8)
.L_8:
        /*000c*/ 	.word	0x00000000
        /*0010*/ 	.short	0x000a
        /*0012*/ 	.short	0x0048
        /*0014*/ 	.byte	0x00, 0xf4, 0x21, 0x00


	//----- nvinfo : EIATTR_KPARAM_INFO
	.align		4
.L_9:
        /*0018*/ 	.byte	0x04, 0x17
        /*001a*/ 	.short	(.L_11 - .L_10)
.L_10:
        /*001c*/ 	.word	0x00000000
        /*0020*/ 	.short	0x0009
        /*0022*/ 	.short	0x0040
        /*0024*/ 	.byte	0x00, 0xf4, 0x21, 0x00


	//----- nvinfo : EIATTR_KPARAM_INFO
	.align		4
.L_11:
        /*0028*/ 	.byte	0x04, 0x17
        /*002a*/ 	.short	(.L_13 - .L_12)
.L_12:
        /*002c*/ 	.word	0x00000000
        /*0030*/ 	.short	0x0008
        /*0032*/ 	.short	0x0038
        /*0034*/ 	.byte	0x00, 0xf0, 0x21, 0x00


	//----- nvinfo : EIATTR_KPARAM_INFO
	.align		4
.L_13:
        /*0038*/ 	.byte	0x04, 0x17
        /*003a*/ 	.short	(.L_15 - .L_14)
.L_14:
        /*003c*/ 	.word	0x00000000
        /*0040*/ 	.short	0x0007
        /*0042*/ 	.short	0x0030
        /*0044*/ 	.byte	0x00, 0xf0, 0x21, 0x00


	//----- nvinfo : EIATTR_KPARAM_INFO
	.align		4
.L_15:
        /*0048*/ 	.byte	0x04, 0x17
        /*004a*/ 	.short	(.L_17 - .L_16)
.L_16:
        /*004c*/ 	.word	0x00000000
        /*0050*/ 	.short	0x0006
        /*0052*/ 	.short	0x0028
        /*0054*/ 	.byte	0x00, 0xf0, 0x21, 0x00


	//----- nvinfo : EIATTR_KPARAM_INFO
	.align		4
.L_17:
        /*0058*/ 	.byte	0x04, 0x17
        /*005a*/ 	.short	(.L_19 - .L_18)
.L_18:
        /*005c*/ 	.word	0x00000000
        /*0060*/ 	.short	0x0005
        /*0062*/ 	.short	0x0020
        /*0064*/ 	.byte	0x00, 0xf0, 0x11, 0x00


	//----- nvinfo : EIATTR_KPARAM_INFO
	.align		4
.L_19:
        /*0068*/ 	.byte	0x04, 0x17
        /*006a*/ 	.short	(.L_21 - .L_20)
.L_20:
        /*006c*/ 	.word	0x00000000
        /*0070*/ 	.short	0x0004
        /*0072*/ 	.short	0x001c
        /*0074*/ 	.byte	0x00, 0xf0, 0x11, 0x00


	//----- nvinfo : EIATTR_KPARAM_INFO
	.align		4
.L_21:
        /*0078*/ 	.byte	0x04, 0x17
        /*007a*/ 	.short	(.L_23 - .L_22)
.L_22:
        /*007c*/ 	.word	0x00000000
        /*0080*/ 	.short	0x0003
        /*0082*/ 	.short	0x0018
        /*0084*/ 	.byte	0x00, 0xf0, 0x11, 0x00


	//----- nvinfo : EIATTR_KPARAM_INFO
	.align		4
.L_23:
        /*0088*/ 	.byte	0x04, 0x17
        /*008a*/ 	.short	(.L_25 - .L_24)
.L_24:
        /*008c*/ 	.word	0x00000000
        /*0090*/ 	.short	0x0002
        /*0092*/ 	.short	0x0010
        /*0094*/ 	.byte	0x00, 0xf4, 0x21, 0x00


	//----- nvinfo : EIATTR_KPARAM_INFO
	.align		4
.L_25:
        /*0098*/ 	.byte	0x04, 0x17
        /*009a*/ 	.short	(.L_27 - .L_26)
.L_26:
        /*009c*/ 	.word	0x00000000
        /*00a0*/ 	.short	0x0001
        /*00a2*/ 	.short	0x0008
        /*00a4*/ 	.byte	0x00, 0xf4, 0x21, 0x00


	//----- nvinfo : EIATTR_KPARAM_INFO
	.align		4
.L_27:
        /*00a8*/ 	.byte	0x04, 0x17
        /*00aa*/ 	.short	(.L_29 - .L_28)
.L_28:
        /*00ac*/ 	.word	0x00000000
        /*00b0*/ 	.short	0x0000
        /*00b2*/ 	.short	0x0000
        /*00b4*/ 	.byte	0x00, 0xf4, 0x21, 0x00


	//----- nvinfo : EIATTR_SPARSE_MMA_MASK
	.align		4
.L_29:
        /*00b8*/ 	.byte	0x03, 0x50
        /*00ba*/ 	.short	0x0000


	//----- nvinfo : EIATTR_MAXREG_COUNT
	.align		4
        /*00bc*/ 	.byte	0x03, 0x1b
        /*00be*/ 	.short	0x00ff


	//----- nvinfo : EIATTR_NUM_BARRIERS
	.align		4
        /*00c0*/ 	.byte	0x02, 0x4c
        /*00c2*/ 	.byte	0x01
	.zero		1


	//----- nvinfo : EIATTR_MERCURY_ISA_VERSION
	.align		4
        /*00c4*/ 	.byte	0x03, 0x5f
        /*00c6*/ 	.short	0x0101


	//----- nvinfo : EIATTR_INT_WARP_WIDE_INSTR_OFFSETS
	.align		4
        /*00c8*/ 	.byte	0x04, 0x31
        /*00ca*/ 	.short	(.L_31 - .L_30)


	//   ....[0]....
.L_30:
        /*00cc*/ 	.word	0x000012c0


	//   ....[1]....
        /*00d0*/ 	.word	0x000012e0


	//   ....[2]....
        /*00d4*/ 	.word	0x000012f0


	//   ....[3]....
        /*00d8*/ 	.word	0x000013d0


	//   ....[4]....
        /*00dc*/ 	.word	0x00001690


	//   ....[5]....
        /*00e0*/ 	.word	0x000016a0


	//   ....[6]....
        /*00e4*/ 	.word	0x00001710


	//   ....[7]....
        /*00e8*/ 	.word	0x00001720


	//   ....[8]....
        /*00ec*/ 	.word	0x00001af0


	//   ....[9]....
        /*00f0*/ 	.word	0x00001b10


	//----- nvinfo : EIATTR_COOP_GROUP_MASK_REGIDS
	.align		4
.L_31:
        /*00f4*/ 	.byte	0x04, 0x29
        /*00f6*/ 	.short	(.L_33 - .L_32)


	//   ....[0]....
.L_32:
        /*00f8*/ 	.word	0xffffffff


	//   ....[1]....
        /*00fc*/ 	.word	0xffffffff


	//   ....[2]....
        /*0100*/ 	.word	0xffffffff


	//----- nvinfo : EIATTR_COOP_GROUP_INSTR_OFFSETS
	.align		4
.L_33:
        /*0104*/ 	.byte	0x04, 0x28
        /*0106*/ 	.short	(.L_35 - .L_34)


	//   ....[0]....
.L_34:
        /*0108*/ 	.word	0x00000140


	//   ....[1]....
        /*010c*/ 	.word	0x000006e0


	//   ....[2]....
        /*0110*/ 	.word	0x00000cd0


	//----- nvinfo : EIATTR_MBARRIER_INSTR_OFFSETS
	.align		4
.L_35:
        /*0114*/ 	.byte	0x04, 0x39
        /*0116*/ 	.short	(.L_37 - .L_36)


	//   ....[0]....
.L_36:
        /*0118*/ 	.word	0x00001430
        /*011c*/ 	.word	0x000000ff
        /*0120*/ 	.word	0x00004800
        /*0124*/ 	.short	0x0100
        /*0126*/ 	.byte	0x08
	.zero		1


	//   ....[1]....
        /*0128*/ 	.word	0x00001450
        /*012c*/ 	.word	0x000000ff
        /*0130*/ 	.word	0x00004808
        /*0134*/ 	.short	0x0100
        /*0136*/ 	.byte	0x08
	.zero		1


	//   ....[2]....
        /*0138*/ 	.word	0x00001480
        /*013c*/ 	.word	0x000000ff
        /*0140*/ 	.word	0x00004810
        /*0144*/ 	.short	0x0100
        /*0146*/ 	.byte	0x08
	.zero		1


	//   ....[3]....
        /*0148*/ 	.word	0x000017d0
        /*014c*/ 	.word	0x000000ff
        /*0150*/ 	.word	0x00004800
        /*0154*/ 	.short	0x010a
        /*0156*/ 	.byte	0x09
	.zero		1


	//   ....[4]....
        /*0158*/ 	.word	0x00001a50
        /*015c*/ 	.word	0x000000ff
        /*0160*/ 	.word	0x00004800
        /*0164*/ 	.short	0x0108
        /*0166*/ 	.byte	0x08
	.zero		1


	//   ....[5]....
        /*0168*/ 	.word	0x00001b60
        /*016c*/ 	.word	0x000000ff
        /*0170*/ 	.word	0x00004808
        /*0174*/ 	.short	0x0108
        /*0176*/ 	.byte	0x08
	.zero		1


	//   ....[6]....
        /*0178*/ 	.word	0x00001ba0
        /*017c*/ 	.word	0x000000ff
        /*0180*/ 	.word	0x00004810
        /*0184*/ 	.short	0x0108
        /*0186*/ 	.byte	0x08
	.zero		1


	//   ....[7]....
        /*0188*/ 	.word	0x00001d30
        /*018c*/ 	.word	0x000000ff
        /*0190*/ 	.word	0x00004800
        /*0194*/ 	.short	0x010a
        /*0196*/ 	.byte	0x09
	.zero		1


	//----- nvinfo : EIATTR_NUM_MBARRIERS
	.align		4
.L_37:
        /*0198*/ 	.byte	0x03, 0x38
        /*019a*/ 	.short	0x0003


	//----- nvinfo : EIATTR_EXIT_INSTR_OFFSETS
	.align		4
        /*019c*/ 	.byte	0x04, 0x1c
        /*019e*/ 	.short	(.L_39 - .L_38)


	//   ....[0]....
.L_38:
        /*01a0*/ 	.word	0x00001d20


	//----- nvinfo : EIATTR_REQNTID
	.align		4
.L_39:
        /*01a4*/ 	.byte	0x04, 0x10
        /*01a6*/ 	.short	(.L_41 - .L_40)
.L_40:
        /*01a8*/ 	.word	0x00000100
        /*01ac*/ 	.word	0x00000001
        /*01b0*/ 	.word	0x00000001


	//----- nvinfo : EIATTR_CRS_STACK_SIZE
	.align		4
.L_41:
        /*01b4*/ 	.byte	0x04, 0x1e
        /*01b6*/ 	.short	(.L_43 - .L_42)
.L_42:
        /*01b8*/ 	.word	0x00000000


	//----- nvinfo : EIATTR_CBANK_PARAM_SIZE
	.align		4
.L_43:
        /*01bc*/ 	.byte	0x03, 0x19
        /*01be*/ 	.short	0x0050


	//----- nvinfo : EIATTR_PARAM_CBANK
	.align		4
        /*01c0*/ 	.byte	0x04, 0x0a
        /*01c2*/ 	.short	(.L_45 - .L_44)
	.align		4
.L_44:
        /*01c4*/ 	.word	index@(.nv.constant0.gluon_wgmma)
        /*01c8*/ 	.short	0x0210
        /*01ca*/ 	.short	0x0050


	//----- nvinfo : EIATTR_SW_WAR
	.align		4
.L_45:
        /*01cc*/ 	.byte	0x04, 0x36
        /*01ce*/ 	.short	(.L_47 - .L_46)
.L_46:
        /*01d0*/ 	.word	0x00000008
.L_47:


//--------------------- .nv.callgraph             --------------------------
	.section	.nv.callgraph,"",@"SHT_CUDA_CALLGRAPH"
	.align	4
	.sectionentsize	8
	.align		4
        /*0000*/ 	.word	0x00000000
	.align		4
        /*0004*/ 	.word	0xffffffff
	.align		4
        /*0008*/ 	.word	0x00000000
	.align		4
        /*000c*/ 	.word	0xfffffffe
	.align		4
        /*0010*/ 	.word	0x00000000
	.align		4
        /*0014*/ 	.word	0xfffffffd
	.align		4
        /*0018*/ 	.word	0x00000000
	.align		4
        /*001c*/ 	.word	0xfffffffc


//--------------------- .text.gluon_wgmma         --------------------------
	.section	.text.gluon_wgmma,"ax",@progbits
	.align	128
        .global         gluon_wgmma
        .type           gluon_wgmma,@function
        .size           gluon_wgmma,(.L_x_53 - gluon_wgmma)
        .other          gluon_wgmma,@"STO_CUDA_ENTRY STV_DEFAULT"
gluon_wgmma:
.text.gluon_wgmma:
[----:B------:R-:W-:Y:S01]  /*0000*/  LDC R1, c[0x0][0x28] ;  /* 0x00000a00ff017b82 */ /* 0x000fe20000000800 */
[----:B------:R-:W1:Y:S07]  /*0010*/  S2R R0, SR_TID.X ;  /* 0x0000000000007919 */ /* 0x000e6e0000002100 */
[----:B------:R-:W2:Y:S01]  /*0020*/  S2UR UR4, SR_CgaCtaId ;  /* 0x00000000000479c3 */ /* 0x000ea20000008800 */
[----:B------:R-:W-:Y:S01]  /*0030*/  UMOV UR8, 0x400 ;  /* 0x0000040000087882 */ /* 0x000fe20000000000 */
[----:B------:R-:W-:Y:S01]  /*0040*/  ULDC UR6, c[0x0][0xc] ;  /* 0x0000030000067ab9 */ /* 0x000fe20000000800 */
[----:B------:R-:W-:Y:S01]  /*0050*/  ULDC.64 UR24, c[0x0][0x250] ;  /* 0x0000940000187ab9 */ /* 0x000fe20000000a00 */
[----:B------:R-:W-:Y:S04]  /*0060*/  BSSY B0, `(.L_x_0) ;  /* 0x000001e000007945 */ /* 0x000fe80003800000 */
[----:B------:R-:W3:Y:S08]  /*0070*/  LDC R9, c[0x0][0x230] ;  /* 0x00008c00ff097b82 */ /* 0x000ef00000000800 */
[----:B------:R-:W-:Y:S08]  /*0080*/  S2UR UR28, SR_CTAID.Y ;  /* 0x00000000001c79c3 */ /* 0x000ff00000002600 */
[----:B------:R-:W4:Y:S01]  /*0090*/  S2UR UR5, SR_CTAID.Z ;  /* 0x00000000000579c3 */ /* 0x000f220000002700 */
[----:B--2---:R-:W-:-:S03]  /*00a0*/  ULEA UR8, UR4, UR8, 0x18 ;  /* 0x0000000804087291 */ /* 0x004fc6000f8ec03f */
[----:B------:R-:W-:Y:S01]  /*00b0*/  ULDC UR4, c[0x0][0x10] ;  /* 0x0000040000047ab9 */ /* 0x000fe20000000800 */
[----:B-1----:R-:W-:-:S03]  /*00c0*/  LOP3.LUT R7, R0, 0xff, RZ, 0xc0, !PT ;  /* 0x000000ff00077812 */ /* 0x002fc600078ec0ff */
[----:B------:R-:W1:Y:S01]  /*00d0*/  S2UR UR29, SR_CTAID.X ;  /* 0x00000000001d79c3 */ /* 0x000e620000002500 */
[----:B---3--:R-:W-:Y:S01]  /*00e0*/  VIADD R6, R9, 0xffffffff ;  /* 0xffffffff09067836 */ /* 0x008fe20000000000 */
[C---:B------:R-:W-:Y:S02]  /*00f0*/  ISETP.GE.U32.AND P0, PT, R7.reuse, 0x20, PT ;  /* 0x000000200700780c */ /* 0x040fe40003f06070 */
[C---:B------:R-:W-:Y:S02]  /*0100*/  ISETP.NE.U32.AND P2, PT, R7.reuse, RZ, PT ;  /* 0x000000ff0700720c */ /* 0x040fe40003f45070 */
[----:B------:R-:W-:Y:S02]  /*0110*/  LEA R3, R7, UR8, 0x2 ;  /* 0x0000000807037c11 */ /* 0x000fe4000f8e10ff */
[----:B------:R-:W2:Y:S07]  /*0120*/  LDC R2, c[0x0][0x228] ;  /* 0x00008a00ff027b82 */ /* 0x000eae0000000800 */
[----:B------:R3:W-:Y:S01]  /*0130*/  @!P0 STS [R3], RZ ;  /* 0x000000ff03008388 */ /* 0x0007e20000000800 */
[----:B------:R-:W-:-:S03]  /*0140*/  NOP ;  /* 0x0000000000007918 */ /* 0x000fc60000000000 */
[----:B------:R3:W-:Y:S01]  /*0150*/  @!P2 STS [UR8+0x20], R6 ;  /* 0x00002006ff00a988 */ /* 0x0007e20008000808 */
[----:B----4-:R-:W-:-:S04]  /*0160*/  UIMAD UR4, UR5, UR4, UR28 ;  /* 0x00000004050472a4 */ /* 0x010fc8000f8e021c */
[----:B-1----:R-:W-:-:S04]  /*0170*/  UIMAD UR4, UR4, UR6, UR29 ;  /* 0x00000006040472a4 */ /* 0x002fc8000f8e021d */
[----:B------:R-:W-:Y:S01]  /*0180*/  UIMAD UR5, UR4, 0x180, URZ ;  /* 0x00000180040578a4 */ /* 0x000fe2000f8e023f */
[----:B--2---:R-:W-:Y:S02]  /*0190*/  VIADD R2, R2, 0xffffffff ;  /* 0xffffffff02027836 */ /* 0x004fe40000000000 */
[----:B------:R-:W-:Y:S01]  /*01a0*/  UMOV UR4, URZ ;  /* 0x0000003f00047c82 */ /* 0x000fe20008000000 */
[----:B------:R-:W-:-:S04]  /*01b0*/  UIADD3 UR6, UP0, UR5, UR24, URZ ;  /* 0x0000001805067290 */ /* 0x000fc8000ff1e03f */
[----:B------:R-:W-:Y:S01]  /*01c0*/  ULEA.HI.X.SX32 UR7, UR5, UR25, 0x1, UP0 ;  /* 0x0000001905077291 */ /* 0x000fe200080f0e3f */
[----:B---3--:R-:W-:Y:S11]  /*01d0*/  @P2 BRA `(.L_x_1) ;  /* 0x0000000000182947 */ /* 0x008ff60003800000 */
[----:B------:R-:W1:Y:S01]  /*01e0*/  LDS R4, [UR8+0x8] ;  /* 0x00000808ff047984 */ /* 0x000e620008000800 */
[----:B------:R-:W2:Y:S01]  /*01f0*/  LDC.64 R10, c[0x0][0x210] ;  /* 0x00008400ff0a7b82 */ /* 0x000ea20000000a00 */
[----:B------:R-:W-:Y:S02]  /*0200*/  IMAD.MOV.U32 R5, RZ, RZ, 0x70 ;  /* 0x00000070ff057424 */ /* 0x000fe400078e00ff */
[----:B--2---:R2:W-:Y:S03]  /*0210*/  STS.64 [UR8], R10 ;  /* 0x0000000aff007988 */ /* 0x0045e60008000a08 */
[----:B-1----:R-:W-:-:S05]  /*0220*/  LOP3.LUT R4, R4, 0x10, R5, 0xd8, !PT ;  /* 0x0000001004047812 */ /* 0x002fca00078ed805 */
[----:B------:R2:W-:Y:S02]  /*0230*/  STS [UR8+0x8], R4 ;  /* 0x00000804ff007988 */ /* 0x0005e40008000808 */
.L_x_1:
[----:B------:R-:W-:Y:S05]  /*0240*/  BSYNC B0 ;  /* 0x0000000000007941 */ /* 0x000fea0003800000 */
.L_x_0:
[----:B------:R-:W-:Y:S04]  /*0250*/  BSSY B0, `(.L_x_2) ;  /* 0x000000a000007945 */ /* 0x000fe80003800000 */
[----:B------:R-:W-:Y:S05]  /*0260*/  @P2 BRA `(.L_x_3) ;  /* 0x0000000000202947 */ /* 0x000fea0003800000 */
[----:B--2---:R-:W1:Y:S01]  /*0270*/  LDS R4, [UR8+0x34] ;  /* 0x00003408ff047984 */ /* 0x004e620008000800 */
[----:B------:R-:W-:Y:S02]  /*0280*/  IMAD.MOV.U32 R5, RZ, RZ, 0x1f000000 ;  /* 0x1f000000ff057424 */ /* 0x000fe400078e00ff */
[----:B------:R-:W-:Y:S01]  /*0290*/  @!P2 IMAD.MOV.U32 R8, RZ, RZ, 0x7f ;  /* 0x0000007fff08a424 */ /* 0x000fe200078e00ff */
[----:B------:R-:W2:Y:S02]  /*02a0*/  @!P2 LDS R11, [UR8+0x38] ;  /* 0x00003808ff0ba984 */ /* 0x000ea40008000800 */
[----:B-1----:R-:W-:Y:S02]  /*02b0*/  LOP3.LUT R4, R4, 0xff000000, R5, 0xb8, !PT ;  /* 0xff00000004047812 */ /* 0x002fe400078eb805 */
[----:B--2---:R-:W-:-:S03]  /*02c0*/  @!P2 LOP3.LUT R5, R11, 0xff, R8, 0xb8, !PT ;  /* 0x000000ff0b05a812 */ /* 0x004fc600078eb808 */
[----:B------:R1:W-:Y:S04]  /*02d0*/  STS [UR8+0x34], R4 ;  /* 0x00003404ff007988 */ /* 0x0003e80008000808 */
[----:B------:R1:W-:Y:S02]  /*02e0*/  @!P2 STS [UR8+0x38], R5 ;  /* 0x00003805ff00a988 */ /* 0x0003e40008000808 */
.L_x_3:
[----:B------:R-:W-:Y:S05]  /*02f0*/  BSYNC B0 ;  /* 0x0000000000007941 */ /* 0x000fea0003800000 */
.L_x_2:
[----:B------:R-:W-:Y:S04]  /*0300*/  BSSY B0, `(.L_x_4) ;  /* 0x000000a000007945 */ /* 0x000fe80003800000 */
[----:B------:R-:W-:Y:S05]  /*0310*/  @P2 BRA `(.L_x_5) ;  /* 0x0000000000202947 */ /* 0x000fea0003800000 */
[----:B-12---:R-:W1:Y:S01]  /*0320*/  LDS R4, [UR8+0x1c] ;  /* 0x00001c08ff047984 */ /* 0x006e620008000800 */
[----:B------:R-:W2:Y:S03]  /*0330*/  LDC.64 R12, c[0x0][0x238] ;  /* 0x00008e00ff0c7b82 */ /* 0x000ea60000000a00 */
[----:B------:R3:W-:Y:S01]  /*0340*/  STS [UR8+0x24], R2 ;  /* 0x00002402ff007988 */ /* 0x0007e20008000808 */
[--C-:B--2---:R-:W-:Y:S02]  /*0350*/  SHF.R.U32.HI R11, RZ, 0x4, R13.reuse ;  /* 0x00000004ff0b7819 */ /* 0x104fe4000001160d */
[----:B------:R-:W-:-:S05]  /*0360*/  SHF.R.U64 R5, R12, 0x4, R13 ;  /* 0x000000040c057819 */ /* 0x000fca000000120d */
[----:B------:R3:W-:Y:S01]  /*0370*/  STS [UR8+0xc], R5 ;  /* 0x00000c05ff007988 */ /* 0x0007e20008000808 */
[----:B-1----:R-:W-:-:S05]  /*0380*/  LOP3.LUT R4, R4, 0xf, R11, 0xb8, !PT ;  /* 0x0000000f04047812 */ /* 0x002fca00078eb80b */
[----:B------:R3:W-:Y:S02]  /*0390*/  STS [UR8+0x1c], R4 ;  /* 0x00001c04ff007988 */ /* 0x0007e40008000808 */
.L_x_5:
[----:B------:R-:W-:Y:S05]  /*03a0*/  BSYNC B0 ;  /* 0x0000000000007941 */ /* 0x000fea0003800000 */
.L_x_4:
[----:B------:R-:W-:Y:S04]  /*03b0*/  BSSY B1, `(.L_x_6) ;  /* 0x000001d000017945 */ /* 0x000fe80003800000 */
[----:B------:R-:W-:Y:S04]  /*03c0*/  BSSY B0, `(.L_x_7) ;  /* 0x0000018000007945 */ /* 0x000fe80003800000 */
[----:B------:R-:W-:Y:S05]  /*03d0*/  @P2 BRA `(.L_x_8) ;  /* 0x00000000001c2947 */ /* 0x000fea0003800000 */
[----:B-123--:R-:W1:Y:S02]  /*03e0*/  LDS R4, [UR8+0x34] ;  /* 0x00003408ff047984 */ /* 0x00ee640008000800 */
[----:B-1----:R-:W-:-:S05]  /*03f0*/  LOP3.LUT R4, R4, 0x7, RZ, 0xb8, !PT ;  /* 0x0000000704047812 */ /* 0x002fca00078eb8ff */
[----:B------:R1:W-:Y:S01]  /*0400*/  STS [UR8+0x34], R4 ;  /* 0x00003404ff007988 */ /* 0x0003e20008000808 */
[----:B------:R-:W-:Y:S05]  /*0410*/  @P2 BRA `(.L_x_9) ;  /* 0x00000000001c2947 */ /* 0x000fea0003800000 */
[----:B-1----:R-:W1:Y:S02]  /*0420*/  LDS R4, [UR8+0x34] ;  /* 0x00003408ff047984 */ /* 0x002e640008000800 */
[----:B-1----:R-:W-:-:S05]  /*0430*/  LOP3.LUT R4, R4, 0x38, RZ, 0xb8, !PT ;  /* 0x0000003804047812 */ /* 0x002fca00078eb8ff */
[----:B------:R4:W-:Y:S02]  /*0440*/  STS [UR8+0x34], R4 ;  /* 0x00003404ff007988 */ /* 0x0009e40008000808 */
.L_x_8:
[----:B------:R-:W-:Y:S05]  /*0450*/  @P2 BRA `(.L_x_10) ;  /* 0x00000000001c2947 */ /* 0x000fea0003800000 */
[----:B-1234-:R-:W1:Y:S02]  /*0460*/  LDS R4, [UR8+0x8] ;  /* 0x00000808ff047984 */ /* 0x01ee640008000800 */
[----:B-1----:R-:W-:-:S05]  /*0470*/  LOP3.LUT R4, R4, 0x780, RZ, 0xb8, !PT ;  /* 0x0000078004047812 */ /* 0x002fca00078eb8ff */
[----:B------:R2:W-:Y:S02]  /*0480*/  STS [UR8+0x8], R4 ;  /* 0x00000804ff007988 */ /* 0x0005e40008000808 */
.L_x_9:
[----:B------:R-:W-:Y:S05]  /*0490*/  @P2 BRA `(.L_x_11) ;  /* 0x0000000000282947 */ /* 0x000fea0003800000 */
[----:B-12---:R-:W1:Y:S02]  /*04a0*/  LDS R4, [UR8+0x8] ;  /* 0x00000808ff047984 */ /* 0x006e640008000800 */
[----:B-1----:R-:W-:-:S05]  /*04b0*/  LOP3.LUT R4, R4, 0x1800, RZ, 0xb8, !PT ;  /* 0x0000180004047812 */ /* 0x002fca00078eb8ff */
[----:B------:R5:W-:Y:S02]  /*04c0*/  STS [UR8+0x8], R4 ;  /* 0x00000804ff007988 */ /* 0x000be40008000808 */
.L_x_10:
[----:B------:R-:W-:Y:S05]  /*04d0*/  @P2 BREAK B0 ;  /* 0x0000000000002942 */ /* 0x000fea0003800000 */
[----:B------:R-:W-:Y:S05]  /*04e0*/  @P2 BRA `(.L_x_12) ;  /* 0x0000000000242947 */ /* 0x000fea0003800000 */
[----:B-1-3--:R-:W1:Y:S01]  /*04f0*/  LDS R5, [UR8+0x8] ;  /* 0x00000808ff057984 */ /* 0x00ae620008000800 */
[----:B--2-45:R-:W-:-:S05]  /*0500*/  IMAD.MOV.U32 R4, RZ, RZ, 0x6000 ;  /* 0x00006000ff047424 */ /* 0x034fca00078e00ff */
[----:B-1----:R-:W-:-:S04]  /*0510*/  LOP3.LUT R4, R5, 0x2000, R4, 0xd8, !PT ;  /* 0x0000200005047812 */ /* 0x002fc800078ed804 */
[----:B------:R-:W-:-:S05]  /*0520*/  LOP3.LUT R4, R4, 0x400000, RZ, 0xb8, !PT ;  /* 0x0040000004047812 */ /* 0x000fca00078eb8ff */
[----:B------:R3:W-:Y:S02]  /*0530*/  STS [UR8+0x8], R4 ;  /* 0x00000804ff007988 */ /* 0x0007e40008000808 */
.L_x_11:
[----:B------:R-:W-:Y:S05]  /*0540*/  BSYNC B0 ;  /* 0x0000000000007941 */ /* 0x000fea0003800000 */
.L_x_7:
[----:B-123--:R-:W1:Y:S02]  /*0550*/  @!P2 LDS R4, [UR8+0x8] ;  /* 0x00000808ff04a984 */ /* 0x00ee640008000800 */
[----:B-1----:R-:W-:-:S05]  /*0560*/  @!P2 LOP3.LUT R4, R4, 0x8000, RZ, 0xb8, !PT ;  /* 0x000080000404a812 */ /* 0x002fca00078eb8ff */
[----:B------:R1:W-:Y:S02]  /*0570*/  @!P2 STS [UR8+0x8], R4 ;  /* 0x00000804ff00a988 */ /* 0x0003e40008000808 */
.L_x_12:
[----:B------:R-:W-:Y:S05]  /*0580*/  BSYNC B1 ;  /* 0x0000000000017941 */ /* 0x000fea0003800000 */
.L_x_6:
[----:B------:R-:W-:Y:S05]  /*0590*/  WARPSYNC.ALL ;  /* 0x0000000000007948 */ /* 0x000fea0003800000 */
[----:B------:R-:W-:Y:S05]  /*05a0*/  @P0 BRA `(.L_x_13) ;  /* 0x0000000000280947 */ /* 0x000fea0003800000 */
[----:B-12345:R-:W1:Y:S01]  /*05b0*/  S2R R4, SR_LANEID ;  /* 0x0000000000047919 */ /* 0x03ee620000000000 */
[----:B------:R-:W-:Y:S05]  /*05c0*/  WARPSYNC.ALL ;  /* 0x0000000000007948 */ /* 0x000fea0003800000 */
[----:B-1----:R-:W-:-:S05]  /*05d0*/  IMAD.SHL.U32 R8, R4, 0x4, RZ ;  /* 0x0000000404087824 */ /* 0x002fca00078e00ff */
[----:B------:R-:W1:Y:S01]  /*05e0*/  LDS R11, [R8+UR8] ;  /* 0x00000008080b7984 */ /* 0x000e620008000800 */
[----:B------:R-:W-:-:S05]  /*05f0*/  IADD3 R4, P1, R8, UR6, RZ ;  /* 0x0000000608047c10 */ /* 0x000fca000ff3e0ff */
[----:B------:R-:W-:-:S05]  /*0600*/  IMAD.X R5, RZ, RZ, UR7, P1 ;  /* 0x00000007ff057e24 */ /* 0x000fca00088e06ff */
[----:B-1----:R1:W2:Y:S01]  /*0610*/  ATOMG.E.EXCH.STRONG.GPU PT, RZ, [R4], R11 ;  /* 0x0000000b04ff73a8 */ /* 0x0022a200041ee100 */
[----:B------:R-:W-:-:S04]  /*0620*/  DEPBAR {5,4,3,2,1,0} ;  /* 0x0000003f0000791a */ /* 0x000fc80000000000 */
[----:B------:R1:W-:Y:S01]  /*0630*/  UTMACCTL.IV [UR6] ;  /* 0x00000000060079b9 */ /* 0x0003e20008000000 */
[----:B------:R-:W-:Y:S01]  /*0640*/  NOP ;  /* 0x0000000000007918 */ /* 0x000fe20000000000 */
.L_x_13:
[----:B------:R-:W-:Y:S05]  /*0650*/  @P0 BRA `(.L_x_14) ;  /* 0x00000000000c0947 */ /* 0x000fea0003800000 */
[----:B------:R0:W-:Y:S01]  /*0660*/  UTMACMDFLUSH ;  /* 0x00000000000079b7 */ /* 0x0001e20000000000 */
[----:B------:R-:W-:Y:S05]  /*0670*/  @P0 BRA `(.L_x_14) ;  /* 0x0000000000040947 */ /* 0x000fea0003800000 */
[----:B------:R-:W-:-:S04]  /*0680*/  DEPBAR.LE SB0, 0x0 ;  /* 0x000080000000791a */ /* 0x000fc80000000000 */
.L_x_14:
[----:B------:R-:W-:Y:S05]  /*0690*/  WARPSYNC.ALL ;  /* 0x0000000000007948 */ /* 0x000fea0003800000 */
[----:B--2---:R-:W-:Y:S06]  /*06a0*/  BAR.SYNC.DEFER_BLOCKING 0x0 ;  /* 0x0000000000007b1d */ /* 0x004fec0000010000 */
[----:B------:R-:W-:Y:S02]  /*06b0*/  BSSY B1, `(.L_x_15) ;  /* 0x000000b000017945 */ /* 0x000fe40003800000 */
[----:B------:R-:W-:Y:S06]  /*06c0*/  BAR.SYNC.DEFER_BLOCKING 0x0 ;  /* 0x0000000000007b1d */ /* 0x000fec0000010000 */
[----:B------:R2:W-:Y:S01]  /*06d0*/  @!P0 STS [R3], RZ ;  /* 0x000000ff03008388 */ /* 0x0005e20000000800 */
[----:B------:R-:W-:Y:S01]  /*06e0*/  NOP ;  /* 0x0000000000007918 */ /* 0x000fe20000000000 */
[----:B------:R-:W-:Y:S05]  /*06f0*/  @P2 BRA `(.L_x_16) ;  /* 0x0000000000182947 */ /* 0x000fea0003800000 */
[----:B-1-345:R-:W1:Y:S01]  /*0700*/  LDS R4, [UR8+0x8] ;  /* 0x00000808ff047984 */ /* 0x03ae620008000800 */
[----:B------:R-:W3:Y:S01]  /*0710*/  LDC.64 R10, c[0x0][0x218] ;  /* 0x00008600ff0a7b82 */ /* 0x000ee20000000a00 */
[----:B------:R-:W-:Y:S02]  /*0720*/  IMAD.MOV.U32 R5, RZ, RZ, 0x70 ;  /* 0x00000070ff057424 */ /* 0x000fe400078e00ff */
[----:B---3--:R3:W-:Y:S03]  /*0730*/  STS.64 [UR8], R10 ;  /* 0x0000000aff007988 */ /* 0x0087e60008000a08 */
[----:B-1----:R-:W-:-:S05]  /*0740*/  LOP3.LUT R4, R4, 0x10, R5, 0xd8, !PT ;  /* 0x0000001004047812 */ /* 0x002fca00078ed805 */
[----:B------:R3:W-:Y:S02]  /*0750*/  STS [UR8+0x8], R4 ;  /* 0x00000804ff007988 */ /* 0x0007e40008000808 */
.L_x_16:
[----:B-1----:R-:W-:Y:S05]  /*0760*/  BSYNC B1 ;  /* 0x0000000000017941 */ /* 0x002fea0003800000 */
.L_x_15:
[----:B------:R-:W-:Y:S04]  /*0770*/  BSSY B2, `(.L_x_17) ;  /* 0x000000f000027945 */ /* 0x000fe80003800000 */
[----:B------:R-:W-:Y:S04]  /*0780*/  BSSY B1, `(.L_x_18) ;  /* 0x000000c000017945 */ /* 0x000fe80003800000 */
[----:B------:R-:W-:Y:S05]  /*0790*/  @P2 BRA `(.L_x_19) ;  /* 0x0000000000282947 */ /* 0x000fea0003800000 */
[----:B---345:R-:W1:Y:S01]  /*07a0*/  LDS R4, [UR8+0x34] ;  /* 0x00003408ff047984 */ /* 0x038e620008000800 */
[----:B------:R-:W-:Y:S01]  /*07b0*/  IMAD.MOV.U32 R5, RZ, RZ, 0x1f000000 ;  /* 0x1f000000ff057424 */ /* 0x000fe200078e00ff */
[----:B------:R-:W-:Y:S05]  /*07c0*/  @P2 BREAK B1 ;  /* 0x0000000000012942 */ /* 0x000fea0003800000 */
[----:B-1----:R-:W-:-:S05]  /*07d0*/  LOP3.LUT R4, R4, 0xff000000, R5, 0xb8, !PT ;  /* 0xff00000004047812 */ /* 0x002fca00078eb805 */
[----:B------:R1:W-:Y:S01]  /*07e0*/  STS [UR8+0x34], R4 ;  /* 0x00003404ff007988 */ /* 0x0003e20008000808 */
[----:B------:R-:W-:Y:S05]  /*07f0*/  @P2 BRA `(.L_x_20) ;  /* 0x0000000000182947 */ /* 0x000fea0003800000 */
[----:B------:R-:W3:Y:S01]  /*0800*/  LDS R5, [UR8+0x38] ;  /* 0x00003808ff057984 */ /* 0x000ee20008000800 */
[----:B-1----:R-:W-:-:S05]  /*0810*/  IMAD.MOV.U32 R4, RZ, RZ, 0x3f ;  /* 0x0000003fff047424 */ /* 0x002fca00078e00ff */
[----:B---3--:R-:W-:-:S05]  /*0820*/  LOP3.LUT R4, R5, 0xff, R4, 0xb8, !PT ;  /* 0x000000ff05047812 */ /* 0x008fca00078eb804 */
[----:B------:R1:W-:Y:S02]  /*0830*/  STS [UR8+0x38], R4 ;  /* 0x00003804ff007988 */ /* 0x0003e40008000808 */
.L_x_19:
[----:B------:R-:W-:Y:S05]  /*0840*/  BSYNC B1 ;  /* 0x0000000000017941 */ /* 0x000fea0003800000 */
.L_x_18:
[----:B------:R1:W-:Y:S02]  /*0850*/  @!P2 STS [UR8+0x20], R6 ;  /* 0x00002006ff00a988 */ /* 0x0003e40008000808 */
.L_x_20:
[----:B------:R-:W-:Y:S05]  /*0860*/  BSYNC B2 ;  /* 0x0000000000027941 */ /* 0x000fea0003800000 */
.L_x_17:
[----:B------:R-:W-:Y:S05]  /*0870*/  WARPSYNC.ALL ;  /* 0x0000000000007948 */ /* 0x000fea0003800000 */
[----:B-1----:R-:W1:Y:S01]  /*0880*/  LDC R6, c[0x0][0x22c] ;  /* 0x00008b00ff067b82 */ /* 0x002e620000000800 */
[----:B------:R-:W-:Y:S01]  /*0890*/  BSSY B2, `(.L_x_21) ;  /* 0x000000b000027945 */ /* 0x000fe20003800000 */
[----:B-1----:R-:W-:-:S03]  /*08a0*/  VIADD R6, R6, 0xffffffff ;  /* 0xffffffff06067836 */ /* 0x002fc60000000000 */
[----:B------:R-:W-:Y:S05]  /*08b0*/  @P2 BRA `(.L_x_22) ;  /* 0x0000000000202947 */ /* 0x000fea0003800000 */
[----:B---345:R-:W1:Y:S01]  /*08c0*/  LDS R4, [UR8+0x1c] ;  /* 0x00001c08ff047984 */ /* 0x038e620008000800 */
[----:B------:R-:W3:Y:S03]  /*08d0*/  LDC.64 R12, c[0x0][0x240] ;  /* 0x00009000ff0c7b82 */ /* 0x000ee60000000a00 */
[----:B------:R4:W-:Y:S01]  /*08e0*/  STS [UR8+0x24], R6 ;  /* 0x00002406ff007988 */ /* 0x0009e20008000808 */
[--C-:B---3--:R-:W-:Y:S02]  /*08f0*/  SHF.R.U32.HI R11, RZ, 0x4, R13.reuse ;  /* 0x00000004ff0b7819 */ /* 0x108fe4000001160d */
[----:B------:R-:W-:-:S05]  /*0900*/  SHF.R.U64 R5, R12, 0x4, R13 ;  /* 0x000000040c057819 */ /* 0x000fca000000120d */
[----:B------:R4:W-:Y:S01]  /*0910*/  STS [UR8+0xc], R5 ;  /* 0x00000c05ff007988 */ /* 0x0009e20008000808 */
[----:B-1----:R-:W-:-:S05]  /*0920*/  LOP3.LUT R4, R4, 0xf, R11, 0xb8, !PT ;  /* 0x0000000f04047812 */ /* 0x002fca00078eb80b */
[----:B------:R4:W-:Y:S02]  /*0930*/  STS [UR8+0x1c], R4 ;  /* 0x00001c04ff007988 */ /* 0x0009e40008000808 */
.L_x_22:
[----:B------:R-:W-:Y:S05]  /*0940*/  BSYNC B2 ;  /* 0x0000000000027941 */ /* 0x000fea0003800000 */
.L_x_21:
[----:B------:R-:W-:Y:S04]  /*0950*/  BSSY B3, `(.L_x_23) ;  /* 0x000001d000037945 */ /* 0x000fe80003800000 */
[----:B------:R-:W-:Y:S04]  /*0960*/  BSSY B2, `(.L_x_24) ;  /* 0x0000018000027945 */ /* 0x000fe80003800000 */
[----:B------:R-:W-:Y:S05]  /*0970*/  @P2 BRA `(.L_x_25) ;  /* 0x00000000001c2947 */ /* 0x000fea0003800000 */
[----:B---345:R-:W1:Y:S02]  /*0980*/  LDS R4, [UR8+0x34] ;  /* 0x00003408ff047984 */ /* 0x038e640008000800 */
[----:B-1----:R-:W-:-:S05]  /*0990*/  LOP3.LUT R4, R4, 0x7, RZ, 0xb8, !PT ;  /* 0x0000000704047812 */ /* 0x002fca00078eb8ff */
[----:B------:R1:W-:Y:S01]  /*09a0*/  STS [UR8+0x34], R4 ;  /* 0x00003404ff007988 */ /* 0x0003e20008000808 */
[----:B------:R-:W-:Y:S05]  /*09b0*/  @P2 BRA `(.L_x_26) ;  /* 0x00000000001c2947 */ /* 0x000fea0003800000 */
[----:B-1----:R-:W1:Y:S02]  /*09c0*/  LDS R4, [UR8+0x34] ;  /* 0x00003408ff047984 */ /* 0x002e640008000800 */
[----:B-1----:R-:W-:-:S05]  /*09d0*/  LOP3.LUT R4, R4, 0x38, RZ, 0xb8, !PT ;  /* 0x0000003804047812 */ /* 0x002fca00078eb8ff */
[----:B------:R1:W-:Y:S02]  /*09e0*/  STS [UR8+0x34], R4 ;  /* 0x00003404ff007988 */ /* 0x0003e40008000808 */
.L_x_25:
[----:B------:R-:W-:Y:S05]  /*09f0*/  @P2 BRA `(.L_x_27) ;  /* 0x00000000001c2947 */ /* 0x000fea0003800000 */
[----:B-1-345:R-:W1:Y:S02]  /*0a00*/  LDS R4, [UR8+0x8] ;  /* 0x00000808ff047984 */ /* 0x03ae640008000800 */
[----:B-1----:R-:W-:-:S05]  /*0a10*/  LOP3.LUT R4, R4, 0x780, RZ, 0xb8, !PT ;  /* 0x0000078004047812 */ /* 0x002fca00078eb8ff */
[----:B------:R3:W-:Y:S02]  /*0a20*/  STS [UR8+0x8], R4 ;  /* 0x00000804ff007988 */ /* 0x0007e40008000808 */
.L_x_26:
[----:B------:R-:W-:Y:S05]  /*0a30*/  @P2 BRA `(.L_x_28) ;  /* 0x0000000000282947 */ /* 0x000fea0003800000 */
[----:B-1-3--:R-:W1:Y:S02]  /*0a40*/  LDS R4, [UR8+0x8] ;  /* 0x00000808ff047984 */ /* 0x00ae640008000800 */
[----:B-1----:R-:W-:-:S05]  /*0a50*/  LOP3.LUT R4, R4, 0x1800, RZ, 0xb8, !PT ;  /* 0x0000180004047812 */ /* 0x002fca00078eb8ff */
[----:B------:R1:W-:Y:S02]  /*0a60*/  STS [UR8+0x8], R4 ;  /* 0x00000804ff007988 */ /* 0x0003e40008000808 */
.L_x_27:
[----:B------:R-:W-:Y:S05]  /*0a70*/  @P2 BREAK B2 ;  /* 0x0000000000022942 */ /* 0x000fea0003800000 */
[----:B------:R-:W-:Y:S05]  /*0a80*/  @P2 BRA `(.L_x_29) ;  /* 0x0000000000242947 */ /* 0x000fea0003800000 */
[----:B-1-345:R-:W1:Y:S01]  /*0a90*/  LDS R4, [UR8+0x8] ;  /* 0x00000808ff047984 */ /* 0x03ae620008000800 */
[----:B------:R-:W-:-:S05]  /*0aa0*/  IMAD.MOV.U32 R5, RZ, RZ, 0x6000 ;  /* 0x00006000ff057424 */ /* 0x000fca00078e00ff */
[----:B-1----:R-:W-:-:S04]  /*0ab0*/  LOP3.LUT R4, R4, 0x2000, R5, 0xd8, !PT ;  /* 0x0000200004047812 */ /* 0x002fc800078ed805 */
[----:B------:R-:W-:-:S05]  /*0ac0*/  LOP3.LUT R4, R4, 0x400000, RZ, 0xb8, !PT ;  /* 0x0040000004047812 */ /* 0x000fca00078eb8ff */
[----:B------:R4:W-:Y:S02]  /*0ad0*/  STS [UR8+0x8], R4 ;  /* 0x00000804ff007988 */ /* 0x0009e40008000808 */
.L_x_28:
[----:B------:R-:W-:Y:S05]  /*0ae0*/  BSYNC B2 ;  /* 0x0000000000027941 */ /* 0x000fea0003800000 */
.L_x_24:
[----:B-1-34-:R-:W1:Y:S02]  /*0af0*/  @!P2 LDS R4, [UR8+0x8] ;  /* 0x00000808ff04a984 */ /* 0x01ae640008000800 */
[----:B-1----:R-:W-:-:S05]  /*0b00*/  @!P2 LOP3.LUT R4, R4, 0x8000, RZ, 0xb8, !PT ;  /* 0x000080000404a812 */ /* 0x002fca00078eb8ff */
[----:B------:R1:W-:Y:S02]  /*0b10*/  @!P2 STS [UR8+0x8], R4 ;  /* 0x00000804ff00a988 */ /* 0x0003e40008000808 */
.L_x_29:
[----:B------:R-:W-:Y:S05]  /*0b20*/  BSYNC B3 ;  /* 0x0000000000037941 */ /* 0x000fea0003800000 */
.L_x_23:
[----:B------:R-:W-:Y:S05]  /*0b30*/  WARPSYNC.ALL ;  /* 0x0000000000007948 */ /* 0x000fea0003800000 */
[----:B------:R-:W-:-:S04]  /*0b40*/  UIADD3 UR9, UR5, 0x80, URZ ;  /* 0x0000008005097890 */ /* 0x000fc8000fffe03f */
[----:B------:R-:W-:-:S04]  /*0b50*/  UIADD3 UR26, UP0, UR9, UR24, URZ ;  /* 0x00000018091a7290 */ /* 0x000fc8000ff1e03f */
[----:B------:R-:W-:Y:S01]  /*0b60*/  ULEA.HI.X.SX32 UR27, UR9, UR25, 0x1, UP0 ;  /* 0x00000019091b7291 */ /* 0x000fe200080f0e3f */
[----:B------:R-:W-:Y:S11]  /*0b70*/  @P0 BRA `(.L_x_30) ;  /* 0x0000000000300947 */ /* 0x000ff60003800000 */
[----:B-1-345:R-:W1:Y:S01]  /*0b80*/  S2R R4, SR_LANEID ;  /* 0x0000000000047919 */ /* 0x03ae620000000000 */
[----:B------:R-:W-:Y:S05]  /*0b90*/  WARPSYNC.ALL ;  /* 0x0000000000007948 */ /* 0x000fea0003800000 */
[----:B-1----:R-:W-:-:S05]  /*0ba0*/  IMAD.SHL.U32 R8, R4, 0x4, RZ ;  /* 0x0000000404087824 */ /* 0x002fca00078e00ff */
[----:B------:R-:W1:Y:S01]  /*0bb0*/  LDS R11, [R8+UR8] ;  /* 0x00000008080b7984 */ /* 0x000e620008000800 */
[----:B------:R-:W-:Y:S01]  /*0bc0*/  IADD3 R4, P1, R8, UR26, RZ ;  /* 0x0000001a08047c10 */ /* 0x000fe2000ff3e0ff */
[----:B------:R-:W-:-:S04]  /*0bd0*/  UMOV UR10, UR26 ;  /* 0x0000001a000a7c82 */ /* 0x000fc80008000000 */
[----:B------:R-:W-:Y:S01]  /*0be0*/  IMAD.X R5, RZ, RZ, UR27, P1 ;  /* 0x0000001bff057e24 */ /* 0x000fe200088e06ff */
[----:B------:R-:W-:-:S04]  /*0bf0*/  UMOV UR11, UR27 ;  /* 0x0000001b000b7c82 */ /* 0x000fc80008000000 */
[----:B-1----:R1:W3:Y:S01]  /*0c00*/  ATOMG.E.EXCH.STRONG.GPU PT, RZ, [R4], R11 ;  /* 0x0000000b04ff73a8 */ /* 0x0022e200041ee100 */
[----:B------:R-:W-:-:S04]  /*0c10*/  DEPBAR {5,4,3,2,1,0} ;  /* 0x0000003f0000791a */ /* 0x000fc80000000000 */
[----:B------:R1:W-:Y:S01]  /*0c20*/  UTMACCTL.IV [UR10] ;  /* 0x000000000a0079b9 */ /* 0x0003e20008000000 */
[----:B------:R-:W-:Y:S01]  /*0c30*/  NOP ;  /* 0x0000000000007918 */ /* 0x000fe20000000000 */
.L_x_30:
[----:B------:R-:W-:Y:S05]  /*0c40*/  @P0 BRA `(.L_x_31) ;  /* 0x00000000000c0947 */ /* 0x000fea0003800000 */
[----:B------:R0:W-:Y:S01]  /*0c50*/  UTMACMDFLUSH ;  /* 0x00000000000079b7 */ /* 0x0001e20000000000 */
[----:B------:R-:W-:Y:S05]  /*0c60*/  @P0 BRA `(.L_x_31) ;  /* 0x0000000000040947 */ /* 0x000fea0003800000 */
[----:B------:R-:W-:-:S04]  /*0c70*/  DEPBAR.LE SB0, 0x0 ;  /* 0x000080000000791a */ /* 0x000fc80000000000 */
.L_x_31:
[----:B------:R-:W-:Y:S05]  /*0c80*/  WARPSYNC.ALL ;  /* 0x0000000000007948 */ /* 0x000fea0003800000 */
[----:B---3--:R-:W-:Y:S06]  /*0c90*/  BAR.SYNC.DEFER_BLOCKING 0x0 ;  /* 0x0000000000007b1d */ /* 0x008fec0000010000 */
[----:B------:R-:W-:Y:S02]  /*0ca0*/  BSSY B3, `(.L_x_32) ;  /* 0x000000b000037945 */ /* 0x000fe40003800000 */
[----:B------:R-:W-:Y:S06]  /*0cb0*/  BAR.SYNC.DEFER_BLOCKING 0x0 ;  /* 0x0000000000007b1d */ /* 0x000fec0000010000 */
[----:B------:R3:W-:Y:S01]  /*0cc0*/  @!P0 STS [R3], RZ ;  /* 0x000000ff03008388 */ /* 0x0007e20000000800 */
[----:B------:R-:W-:Y:S01]  /*0cd0*/  NOP ;  /* 0x0000000000007918 */ /* 0x000fe20000000000 */
[----:B------:R-:W-:Y:S05]  /*0ce0*/  @P2 BRA `(.L_x_33) ;  /* 0x0000000000182947 */ /* 0x000fea0003800000 */
[----:B--23--:R-:W2:Y:S01]  /*0cf0*/  LDS R3, [UR8+0x8] ;  /* 0x00000808ff037984 */ /* 0x00cea20008000800 */
[----:B-1----:R-:W1:Y:S01]  /*0d00*/  LDC.64 R10, c[0x0][0x220] ;  /* 0x00008800ff0a7b82 */ /* 0x002e620000000a00 */
[----:B----45:R-:W-:Y:S02]  /*0d10*/  IMAD.MOV.U32 R4, RZ, RZ, 0x70 ;  /* 0x00000070ff047424 */ /* 0x030fe400078e00ff */
[----:B-1----:R1:W-:Y:S03]  /*0d20*/  STS.64 [UR8], R10 ;  /* 0x0000000aff007988 */ /* 0x0023e60008000a08 */
[----:B--2---:R-:W-:-:S05]  /*0d30*/  LOP3.LUT R3, R3, 0x10, R4, 0xd8, !PT ;  /* 0x0000001003037812 */ /* 0x004fca00078ed804 */
[----:B------:R1:W-:Y:S02]  /*0d40*/  STS [UR8+0x8], R3 ;  /* 0x00000803ff007988 */ /* 0x0003e40008000808 */
.L_x_33:
[----:B-1----:R-:W-:Y:S05]  /*0d50*/  BSYNC B3 ;  /* 0x0000000000037941 */ /* 0x002fea0003800000 */
.L_x_32:
[----:B------:R-:W-:Y:S04]  /*0d60*/  BSSY B3, `(.L_x_34) ;  /* 0x0000033000037945 */ /* 0x000fe80003800000 */
[----:B------:R-:W-:Y:S04]  /*0d70*/  BSSY B4, `(.L_x_35) ;  /* 0x000002e000047945 */ /* 0x000fe80003800000 */
[----:B------:R-:W-:Y:S05]  /*0d80*/  @P2 BRA `(.L_x_36) ;  /* 0x0000000000242947 */ /* 0x000fea0003800000 */
[----:B--23--:R-:W1:Y:S01]  /*0d90*/  LDS R3, [UR8+0x34] ;  /* 0x00003408ff037984 */ /* 0x00ce620008000800 */
[----:B----45:R-:W-:-:S05]  /*0da0*/  IMAD.MOV.U32 R4, RZ, RZ, 0x3f000000 ;  /* 0x3f000000ff047424 */ /* 0x030fca00078e00ff */
[----:B-1----:R-:W-:-:S05]  /*0db0*/  LOP3.LUT R3, R3, 0xff000000, R4, 0xb8, !PT ;  /* 0xff00000003037812 */ /* 0x002fca00078eb804 */
[----:B------:R1:W-:Y:S01]  /*0dc0*/  STS [UR8+0x34], R3 ;  /* 0x00003403ff007988 */ /* 0x0003e20008000808 */
[----:B------:R-:W-:Y:S05]  /*0dd0*/  @P2 BRA `(.L_x_37) ;  /* 0x0000000000182947 */ /* 0x000fea0003800000 */
[----:B-1----:R-:W1:Y:S01]  /*0de0*/  LDS R3, [UR8+0x38] ;  /* 0x00003808ff037984 */ /* 0x002e620008000800 */
[----:B------:R-:W-:-:S05]  /*0df0*/  IMAD.MOV.U32 R4, RZ, RZ, 0x7f ;  /* 0x0000007fff047424 */ /* 0x000fca00078e00ff */
[----:B-1----:R-:W-:-:S05]  /*0e00*/  LOP3.LUT R3, R3, 0xff, R4, 0xb8, !PT ;  /* 0x000000ff03037812 */ /* 0x002fca00078eb804 */
[----:B------:R1:W-:Y:S02]  /*0e10*/  STS [UR8+0x38], R3 ;  /* 0x00003803ff007988 */ /* 0x0003e40008000808 */
.L_x_36:
[----:B------:R-:W-:Y:S05]  /*0e20*/  @P2 BRA `(.L_x_38) ;  /* 0x00000000000c2947 */ /* 0x000fea0003800000 */
[----:B------:R1:W-:Y:S02]  /*0e30*/  STS [UR8+0x20], R6 ;  /* 0x00002006ff007988 */ /* 0x0003e40008000808 */
.L_x_37:
[----:B------:R-:W-:Y:S05]  /*0e40*/  @P2 BRA `(.L_x_39) ;  /* 0x0000000000242947 */ /* 0x000fea0003800000 */
[----:B------:R1:W-:Y:S02]  /*0e50*/  STS [UR8+0x24], R2 ;  /* 0x00002402ff007988 */ /* 0x0003e40008000808 */
.L_x_38:
[----:B------:R-:W-:Y:S05]  /*0e60*/  @P2 BRA `(.L_x_40) ;  /* 0x00000000002c2947 */ /* 0x000fea0003800000 */
[----:B-1----:R-:W1:Y:S01]  /*0e70*/  LDS R2, [UR8+0x1c] ;  /* 0x00001c08ff027984 */ /* 0x002e620008000800 */
[----:B------:R-:W4:Y:S02]  /*0e80*/  LDC.64 R10, c[0x0][0x248] ;  /* 0x00009200ff0a7b82 */ /* 0x000f240000000a00 */
[--C-:B----4-:R-:W-:Y:S02]  /*0e90*/  SHF.R.U32.HI R5, RZ, 0x4, R11.reuse ;  /* 0x00000004ff057819 */ /* 0x110fe4000001160b */
[----:B--23--:R-:W-:-:S05]  /*0ea0*/  SHF.R.U64 R3, R10, 0x4, R11 ;  /* 0x000000040a037819 */ /* 0x00cfca000000120b */
[----:B------:R2:W-:Y:S01]  /*0eb0*/  STS [UR8+0xc], R3 ;  /* 0x00000c03ff007988 */ /* 0x0005e20008000808 */
[----:B-1----:R-:W-:-:S05]  /*0ec0*/  LOP3.LUT R2, R2, 0xf, R5, 0xb8, !PT ;  /* 0x0000000f02027812 */ /* 0x002fca00078eb805 */
[----:B------:R2:W-:Y:S02]  /*0ed0*/  STS [UR8+0x1c], R2 ;  /* 0x00001c02ff007988 */ /* 0x0005e40008000808 */
.L_x_39:
[----:B------:R-:W-:Y:S05]  /*0ee0*/  @P2 BRA `(.L_x_41) ;  /* 0x00000000001c2947 */ /* 0x000fea0003800000 */
[----:B--2---:R-:W2:Y:S02]  /*0ef0*/  LDS R2, [UR8+0x34] ;  /* 0x00003408ff027984 */ /* 0x004ea40008000800 */
[----:B--2---:R-:W-:-:S05]  /*0f00*/  LOP3.LUT R2, R2, 0x7, RZ, 0xb8, !PT ;  /* 0x0000000702027812 */ /* 0x004fca00078eb8ff */
[----:B------:R2:W-:Y:S02]  /*0f10*/  STS [UR8+0x34], R2 ;  /* 0x00003402ff007988 */ /* 0x0005e40008000808 */
.L_x_40:
[----:B------:R-:W-:Y:S05]  /*0f20*/  @P2 BRA `(.L_x_42) ;  /* 0x00000000001c2947 */ /* 0x000fea0003800000 */
[----:B-12---:R-:W1:Y:S02]  /*0f30*/  LDS R2, [UR8+0x34] ;  /* 0x00003408ff027984 */ /* 0x006e640008000800 */
[----:B-1----:R-:W-:-:S05]  /*0f40*/  LOP3.LUT R2, R2, 0x38, RZ, 0xb8, !PT ;  /* 0x0000003802027812 */ /* 0x002fca00078eb8ff */
[----:B------:R1:W-:Y:S02]  /*0f50*/  STS [UR8+0x34], R2 ;  /* 0x00003402ff007988 */ /* 0x0003e40008000808 */
.L_x_41:
[----:B------:R-:W-:Y:S05]  /*0f60*/  @P2 BRA `(.L_x_43) ;  /* 0x00000000001c2947 */ /* 0x000fea0003800000 */
[----:B-12---:R-:W1:Y:S02]  /*0f70*/  LDS R2, [UR8+0x8] ;  /* 0x00000808ff027984 */ /* 0x006e640008000800 */
[----:B-1----:R-:W-:-:S05]  /*0f80*/  LOP3.LUT R2, R2, 0x780, RZ, 0xb8, !PT ;  /* 0x0000078002027812 */ /* 0x002fca00078eb8ff */
[----:B------:R1:W-:Y:S02]  /*0f90*/  STS [UR8+0x8], R2 ;  /* 0x00000802ff007988 */ /* 0x0003e40008000808 */
.L_x_42:
[----:B------:R-:W-:Y:S05]  /*0fa0*/  @P2 BRA `(.L_x_44) ;  /* 0x0000000000282947 */ /* 0x000fea0003800000 */
[----:B-12---:R-:W1:Y:S02]  /*0fb0*/  LDS R2, [UR8+0x8] ;  /* 0x00000808ff027984 */ /* 0x006e640008000800 */
[----:B-1----:R-:W-:-:S05]  /*0fc0*/  LOP3.LUT R2, R2, 0x1800, RZ, 0xb8, !PT ;  /* 0x0000180002027812 */ /* 0x002fca00078eb8ff */
[----:B------:R1:W-:Y:S02]  /*0fd0*/  STS [UR8+0x8], R2 ;  /* 0x00000802ff007988 */ /* 0x0003e40008000808 */
.L_x_43:
[----:B------:R-:W-:Y:S05]  /*0fe0*/  @P2 BREAK B4 ;  /* 0x0000000000042942 */ /* 0x000fea0003800000 */
[----:B------:R-:W-:Y:S05]  /*0ff0*/  @P2 BRA `(.L_x_45) ;  /* 0x0000000000242947 */ /* 0x000fea0003800000 */
[----:B-12---:R-:W1:Y:S01]  /*1000*/  LDS R2, [UR8+0x8] ;  /* 0x00000808ff027984 */ /* 0x006e620008000800 */
[----:B---3--:R-:W-:-:S05]  /*1010*/  IMAD.MOV.U32 R3, RZ, RZ, 0x6000 ;  /* 0x00006000ff037424 */ /* 0x008fca00078e00ff */
[----:B-1----:R-:W-:-:S04]  /*1020*/  LOP3.LUT R2, R2, 0x4000, R3, 0xd8, !PT ;  /* 0x0000400002027812 */ /* 0x002fc800078ed803 */
[----:B------:R-:W-:-:S05]  /*1030*/  LOP3.LUT R2, R2, 0x400000, RZ, 0xb8, !PT ;  /* 0x0040000002027812 */ /* 0x000fca00078eb8ff */
[----:B------:R1:W-:Y:S02]  /*1040*/  STS [UR8+0x8], R2 ;  /* 0x00000802ff007988 */ /* 0x0003e40008000808 */
.L_x_44:
[----:B------:R-:W-:Y:S05]  /*1050*/  BSYNC B4 ;  /* 0x0000000000047941 */ /* 0x000fea0003800000 */
.L_x_35:
[----:B-12---:R-:W1:Y:S02]  /*1060*/  @!P2 LDS R2, [UR8+0x8] ;  /* 0x00000808ff02a984 */ /* 0x006e640008000800 */
[----:B-1----:R-:W-:-:S05]  /*1070*/  @!P2 LOP3.LUT R2, R2, 0x8000, RZ, 0xb8, !PT ;  /* 0x000080000202a812 */ /* 0x002fca00078eb8ff */
[----:B------:R1:W-:Y:S02]  /*1080*/  @!P2 STS [UR8+0x8], R2 ;  /* 0x00000802ff00a988 */ /* 0x0003e40008000808 */
.L_x_45:
[----:B------:R-:W-:Y:S05]  /*1090*/  BSYNC B3 ;  /* 0x0000000000037941 */ /* 0x000fea0003800000 */
.L_x_34:
[----:B------:R-:W-:Y:S05]  /*10a0*/  WARPSYNC.ALL ;  /* 0x0000000000007948 */ /* 0x000fea0003800000 */
[----:B------:R-:W-:Y:S01]  /*10b0*/  UIADD3 UR5, UR5, 0x100, URZ ;  /* 0x0000010005057890 */ /* 0x000fe2000fffe03f */
[----:B------:R-:W-:Y:S02]  /*10c0*/  ISETP.GE.AND P1, PT, R9, 0x1, PT ;  /* 0x000000010900780c */ /* 0x000fe40003f26270 */
[----:B------:R-:W-:Y:S02]  /*10d0*/  CS2R R24, SRZ ;  /* 0x0000000000187805 */ /* 0x000fe4000001ff00 */
[----:B------:R-:W-:Y:S01]  /*10e0*/  CS2R R26, SRZ ;  /* 0x00000000001a7805 */ /* 0x000fe2000001ff00 */
[----:B------:R-:W-:Y:S01]  /*10f0*/  UIADD3 UR24, UP0, UR5, UR24, URZ ;  /* 0x0000001805187290 */ /* 0x000fe2000ff1e03f */
[----:B------:R-:W-:-:S02]  /*1100*/  CS2R R28, SRZ ;  /* 0x00000000001c7805 */ /* 0x000fc4000001ff00 */
[----:B------:R-:W-:Y:S01]  /*1110*/  CS2R R30, SRZ ;  /* 0x00000000001e7805 */ /* 0x000fe2000001ff00 */
[----:B------:R-:W-:Y:S01]  /*1120*/  IMAD.MOV.U32 R32, RZ, RZ, RZ ;  /* 0x000000ffff207224 */ /* 0x000fe200078e00ff */
[----:B------:R-:W-:Y:S01]  /*1130*/  ULEA.HI.X.SX32 UR25, UR5, UR25, 0x1, UP0 ;  /* 0x0000001905197291 */ /* 0x000fe200080f0e3f */
[----:B------:R-:W-:Y:S11]  /*1140*/  @P0 BRA `(.L_x_46) ;  /* 0x0000000000300947 */ /* 0x000ff60003800000 */
[----:B-12---:R-:W4:Y:S01]  /*1150*/  S2R R2, SR_LANEID ;  /* 0x0000000000027919 */ /* 0x006f220000000000 */
[----:B------:R-:W-:Y:S05]  /*1160*/  WARPSYNC.ALL ;  /* 0x0000000000007948 */ /* 0x000fea0003800000 */
[----:B----45:R-:W-:-:S05]  /*1170*/  IMAD.SHL.U32 R4, R2, 0x4, RZ ;  /* 0x0000000402047824 */ /* 0x030fca00078e00ff */
[----:B------:R-:W1:Y:S01]  /*1180*/  LDS R5, [R4+UR8] ;  /* 0x0000000804057984 */ /* 0x000e620008000800 */
[----:B------:R-:W-:Y:S01]  /*1190*/  IADD3 R2, P3, R4, UR24, RZ ;  /* 0x0000001804027c10 */ /* 0x000fe2000ff7e0ff */
[----:B------:R-:W-:-:S04]  /*11a0*/  UMOV UR10, UR24 ;  /* 0x00000018000a7c82 */ /* 0x000fc80008000000 */
[----:B---3--:R-:W-:Y:S01]  /*11b0*/  IMAD.X R3, RZ, RZ, UR25, P3 ;  /* 0x00000019ff037e24 */ /* 0x008fe200098e06ff */
[----:B------:R-:W-:-:S04]  /*11c0*/  UMOV UR11, UR25 ;  /* 0x00000019000b7c82 */ /* 0x000fc80008000000 */
[----:B-1----:R1:W2:Y:S01]  /*11d0*/  ATOMG.E.EXCH.STRONG.GPU PT, RZ, [R2], R5 ;  /* 0x0000000502ff73a8 */ /* 0x0022a200041ee100 */
[----:B------:R-:W-:-:S04]  /*11e0*/  DEPBAR {5,4,3,2,1,0} ;  /* 0x0000003f0000791a */ /* 0x000fc80000000000 */
[----:B------:R1:W-:Y:S01]  /*11f0*/  UTMACCTL.IV [UR10] ;  /* 0x000000000a0079b9 */ /* 0x0003e20008000000 */
[----:B------:R-:W-:Y:S01]  /*1200*/  NOP ;  /* 0x0000000000007918 */ /* 0x000fe20000000000 */
.L_x_46:
[----:B------:R-:W-:Y:S05]  /*1210*/  @P0 BRA `(.L_x_47) ;  /* 0x00000000000c0947 */ /* 0x000fea0003800000 */
[----:B------:R0:W-:Y:S01]  /*1220*/  UTMACMDFLUSH ;  /* 0x00000000000079b7 */ /* 0x0001e20000000000 */
[----:B------:R-:W-:Y:S05]  /*1230*/  @P0 BRA `(.L_x_47) ;  /* 0x0000000000040947 */ /* 0x000fea0003800000 */
[----:B------:R-:W-:-:S04]  /*1240*/  DEPBAR.LE SB0, 0x0 ;  /* 0x000080000000791a */ /* 0x000fc80000000000 */
.L_x_47:
[----:B------:R-:W-:Y:S05]  /*1250*/  WARPSYNC.ALL ;  /* 0x0000000000007948 */ /* 0x000fea0003800000 */
[----:B--2---:R-:W-:Y:S01]  /*1260*/  BAR.SYNC.DEFER_BLOCKING 0x0 ;  /* 0x0000000000007b1d */ /* 0x004fe20000010000 */
[----:B------:R-:W-:Y:S01]  /*1270*/  USHF.L.U32 UR19, UR29, 0x7, URZ ;  /* 0x000000071d137899 */ /* 0x000fe2000800063f */
[----:B------:R-:W-:Y:S01]  /*1280*/  IMAD.MOV.U32 R33, RZ, RZ, RZ ;  /* 0x000000ffff217224 */ /* 0x000fe200078e00ff */
[----:B------:R-:W-:Y:S02]  /*1290*/  CS2R R34, SRZ ;  /* 0x0000000000227805 */ /* 0x000fe4000001ff00 */
[----:B------:R-:W-:-:S02]  /*12a0*/  CS2R R36, SRZ ;  /* 0x0000000000247805 */ /* 0x000fc4000001ff00 */
[----:B------:R-:W-:Y:S01]  /*12b0*/  CS2R R38, SRZ ;  /* 0x0000000000267805 */ /* 0x000fe2000001ff00 */
[----:B------:R-:W-:Y:S01]  /*12c0*/  VOTEU.ALL UP0, P2 ;  /* 0x00000000003f7886 */ /* 0x000fe20001000000 */
[----:B-1----:R-:W-:Y:S01]  /*12d0*/  UMOV UR10, 0x1 ;  /* 0x00000001000a7882 */ /* 0x002fe20000000000 */
[----:B------:R-:W-:Y:S01]  /*12e0*/  VOTEU.ALL UP1, P2 ;  /* 0x00000000003f7886 */ /* 0x000fe20001020000 */
[----:B------:R-:W-:Y:S01]  /*12f0*/  VOTEU.ALL UP2, P2 ;  /* 0x00000000003f7886 */ /* 0x000fe20001040000 */
[----:B------:R-:W-:Y:S01]  /*1300*/  CS2R R40, SRZ ;  /* 0x0000000000287805 */ /* 0x000fe2000001ff00 */
[----:B------:R-:W-:-:S04]  /*1310*/  @!UP0 UIADD3 UR12, -UR10, 0x100000, URZ ;  /* 0x001000000a0c8890 */ /* 0x000fc8000fffe13f */
[----:B------:R-:W-:Y:S02]  /*1320*/  @!UP0 USHF.L.U32 UR13, UR12, 0xb, URZ ;  /* 0x0000000b0c0d8899 */ /* 0x000fe4000800063f */
[----:B------:R-:W-:Y:S01]  /*1330*/  @!UP0 USHF.L.U32 UR12, UR12, 0x1, URZ ;  /* 0x000000010c0c8899 */ /* 0x000fe2000800063f */
        /* <DEDUP_REMOVED lines=9> */
[----:B------:R-:W-:Y:S01]  /*13d0*/  VOTEU.ALL UP0, P2 ;  /* 0x00000000003f7886 */ /* 0x000fe20001000000 */
[----:B------:R-:W-:Y:S02]  /*13e0*/  CS2R R48, SRZ ;  /* 0x0000000000307805 */ /* 0x000fe4000001ff00 */
[----:B------:R-:W-:Y:S02]  /*13f0*/  CS2R R50, SRZ ;  /* 0x0000000000327805 */ /* 0x000fe4000001ff00 */
[----:B------:R-:W-:Y:S02]  /*1400*/  CS2R R52, SRZ ;  /* 0x0000000000347805 */ /* 0x000fe4000001ff00 */
[----:B------:R-:W-:Y:S01]  /*1410*/  CS2R R54, SRZ ;  /* 0x0000000000367805 */ /* 0x000fe2000001ff00 */
[----:B------:R-:W1:Y:S02]  /*1420*/  FENCE.VIEW.ASYNC.S ;  /* 0x00000000000073c6 */ /* 0x000e640000000000 */
[----:B-1----:R-:W1:Y:S02]  /*1430*/  @!UP0 SYNCS.EXCH.64 URZ, [UR8+0x4800], UR12 ;  /* 0x0048000c083f85b2 */ /* 0x002e640008000100 */
[----:B-1----:R-:W-:Y:S06]  /*1440*/  BAR.SYNC.DEFER_BLOCKING 0x0 ;  /* 0x0000000000007b1d */ /* 0x002fec0000010000 */
[----:B------:R1:W2:Y:S02]  /*1450*/  @!UP1 SYNCS.EXCH.64 URZ, [UR8+0x4808], UR14 ;  /* 0x0048080e083f95b2 */ /* 0x0002a40008000100 */
[----:B--2---:R-:W-:Y:S01]  /*1460*/  BAR.SYNC.DEFER_BLOCKING 0x0 ;  /* 0x0000000000007b1d */ /* 0x004fe20000010000 */
[----:B-1----:R-:W-:-:S05]  /*1470*/  USHF.L.U32 UR15, UR28, 0x6, URZ ;  /* 0x000000061c0f7899 */ /* 0x002fca000800063f */
[----:B------:R1:W2:Y:S01]  /*1480*/  @!UP2 SYNCS.EXCH.64 URZ, [UR8+0x4810], UR10 ;  /* 0x0048100a083fa5b2 */ /* 0x0002a20008000100 */
[----:B------:R-:W-:Y:S06]  /*1490*/  @!P1 BRA `(.L_x_48) ;  /* 0x0000000400249947 */ /* 0x000fec0003800000 */
[----:B------:R-:W-:Y:S02]  /*14a0*/  SHF.R.U32.HI R2, RZ, 0x5, R0 ;  /* 0x00000005ff027819 */ /* 0x000fe40000011600 */
[----:B------:R-:W-:Y:S02]  /*14b0*/  CS2R R24, SRZ ;  /* 0x0000000000187805 */ /* 0x000fe4000001ff00 */
[----:B------:R-:W-:Y:S02]  /*14c0*/  CS2R R26, SRZ ;  /* 0x00000000001a7805 */ /* 0x000fe4000001ff00 */
[----:B------:R-:W-:Y:S02]  /*14d0*/  CS2R R28, SRZ ;  /* 0x00000000001c7805 */ /* 0x000fe4000001ff00 */
[----:B------:R-:W-:Y:S02]  /*14e0*/  R2UR UR30, R2 ;  /* 0x00000000021e72ca */ /* 0x000fe400000e0000 */
[----:B------:R-:W-:-:S02]  /*14f0*/  CS2R R30, SRZ ;  /* 0x00000000001e7805 */ /* 0x000fc4000001ff00 */
[----:B------:R-:W-:Y:S02]  /*1500*/  CS2R R32, SRZ ;  /* 0x0000000000207805 */ /* 0x000fe4000001ff00 */
[----:B------:R-:W-:Y:S02]  /*1510*/  CS2R R34, SRZ ;  /* 0x0000000000227805 */ /* 0x000fe4000001ff00 */
[----:B------:R-:W-:Y:S02]  /*1520*/  CS2R R36, SRZ ;  /* 0x0000000000247805 */ /* 0x000fe4000001ff00 */
[----:B------:R-:W-:Y:S02]  /*1530*/  CS2R R38, SRZ ;  /* 0x0000000000267805 */ /* 0x000fe4000001ff00 */
[----:B------:R-:W-:Y:S02]  /*1540*/  CS2R R40, SRZ ;  /* 0x0000000000287805 */ /* 0x000fe4000001ff00 */
[----:B------:R-:W-:-:S02]  /*1550*/  CS2R R42, SRZ ;  /* 0x00000000002a7805 */ /* 0x000fc4000001ff00 */
[----:B------:R-:W-:Y:S02]  /*1560*/  CS2R R44, SRZ ;  /* 0x00000000002c7805 */ /* 0x000fe4000001ff00 */
[----:B------:R-:W-:Y:S02]  /*1570*/  CS2R R46, SRZ ;  /* 0x00000000002e7805 */ /* 0x000fe4000001ff00 */
[----:B------:R-:W-:Y:S02]  /*1580*/  CS2R R48, SRZ ;  /* 0x0000000000307805 */ /* 0x000fe4000001ff00 */
[----:B------:R-:W-:Y:S02]  /*1590*/  CS2R R50, SRZ ;  /* 0x0000000000327805 */ /* 0x000fe4000001ff00 */
[----:B------:R-:W-:Y:S02]  /*15a0*/  CS2R R52, SRZ ;  /* 0x0000000000347805 */ /* 0x000fe4000001ff00 */
[----:B------:R-:W-:Y:S01]  /*15b0*/  CS2R R54, SRZ ;  /* 0x0000000000367805 */ /* 0x000fe2000001ff00 */
[----:B------:R-:W-:Y:S01]  /*15c0*/  UMOV UR5, URZ ;  /* 0x0000003f00057c82 */ /* 0x000fe20008000000 */
[----:B------:R-:W-:-:S05]  /*15d0*/  UMOV UR18, URZ ;  /* 0x0000003f00127c82 */ /* 0x000fca0008000000 */
.L_x_50:
[----:B--2---:R-:W-:Y:S01]  /*15e0*/  BAR.SYNC.DEFER_BLOCKING 0x0 ;  /* 0x0000000000007b1d */ /* 0x004fe20000010000 */
[----:B------:R-:W-:Y:S01]  /*15f0*/  ULEA UR9, UR5, UR8, 0x3 ;  /* 0x0000000805097291 */ /* 0x000fe2000f8e183f */
[----:B------:R-:W-:Y:S01]  /*1600*/  @!P2 IMAD.MOV.U32 R2, RZ, RZ, 0x1800 ;  /* 0x00001800ff02a424 */ /* 0x000fe200078e00ff */
[----:B------:R-:W-:Y:S01]  /*1610*/  ELECT P0, URZ, PT ;  /* 0x00000000003f782f */ /* 0x000fe20003800000 */
[----:B------:R-:W-:-:S03]  /*1620*/  ULEA UR16, UR5, UR8, 0xc ;  /* 0x0000000805107291 */ /* 0x000fc6000f8e603f */
[----:B------:R-:W-:Y:S02]  /*1630*/  ISETP.LT.U32.AND P0, PT, R7, 0x20, P0 ;  /* 0x000000200700780c */ /* 0x000fe40000701070 */
[----:B------:R-:W-:Y:S01]  /*1640*/  ELECT P1, URZ, PT ;  /* 0x00000000003f782f */ /* 0x000fe20003820000 */
[----:B------:R-:W-:-:S03]  /*1650*/  ULEA UR12, UR5, UR8, 0xb ;  /* 0x00000008050c7291 */ /* 0x000fc6000f8e583f */
[----:B------:R-:W-:Y:S01]  /*1660*/  ISETP.LT.U32.AND P1, PT, R7, 0x20, P1 ;  /* 0x000000200700780c */ /* 0x000fe20000f21070 */
[----:B------:R-:W-:Y:S01]  /*1670*/  UMOV UR14, UR18 ;  /* 0x00000012000e7c82 */ /* 0x000fe20008000000 */
[----:B------:R-:W-:-:S05]  /*1680*/  UIADD3 UR12, UR12, 0x3000, URZ ;  /* 0x000030000c0c7890 */ /* 0x000fca000fffe03f */
[----:B------:R-:W-:Y:S01]  /*1690*/  VOTEU.ANY UP0, P0 ;  /* 0x00000000003f7886 */ /* 0x000fe20000000100 */
[----:B------:R-:W-:Y:S01]  /*16a0*/  VOTEU.ANY UP2, P0 ;  /* 0x00000000003f7886 */ /* 0x000fe20000040100 */
[----:B------:R2:W-:Y:S01]  /*16b0*/  @!P2 SYNCS.ARRIVE.TRANS64 RZ, [UR9+0x4800], R2 ;  /* 0x00480002ffffa9a7 */ /* 0x0005e20008000009 */
[----:B------:R1:W-:Y:S06]  /*16c0*/  MEMBAR.ALL.CTA ;  /* 0x0000000000007992 */ /* 0x0003ec0000008000 */
[----:B-1----:R-:W1:Y:S01]  /*16d0*/  FENCE.VIEW.ASYNC.S ;  /* 0x00000000000073c6 */ /* 0x002e620000000000 */
[----:B------:R-:W-:Y:S01]  /*16e0*/  @UP0 UIADD3 UR17, UR9, 0x4800, URZ ;  /* 0x0000480009110890 */ /* 0x000fe2000fffe03f */
[----:B------:R-:W-:Y:S01]  /*16f0*/  @UP0 UMOV UR10, UR6 ;  /* 0x00000006000a0c82 */ /* 0x000fe20008000000 */
[----:B------:R-:W-:Y:S01]  /*1700*/  @UP0 UMOV UR11, UR7 ;  /* 0x00000007000b0c82 */ /* 0x000fe20008000000 */
[----:B-1----:R-:W-:Y:S01]  /*1710*/  VOTEU.ANY UP1, P1 ;  /* 0x00000000003f7886 */ /* 0x002fe20000820100 */
[----:B------:R-:W-:Y:S01]  /*1720*/  VOTEU.ANY UP3, P1 ;  /* 0x00000000003f7886 */ /* 0x000fe20000860100 */
[----:B--2---:R-:W-:-:S03]  /*1730*/  IMAD.U32 R2, RZ, RZ, UR4 ;  /* 0x00000004ff027e24 */ /* 0x004fc6000f8e00ff */
[----:B------:R-:W-:Y:S01]  /*1740*/  @UP1 UIADD3 UR13, UR9, 0x4800, URZ ;  /* 0x00004800090d1890 */ /* 0x000fe2000fffe03f */
[----:B------:R-:W-:Y:S01]  /*1750*/  @UP1 UMOV UR20, UR26 ;  /* 0x0000001a00141c82 */ /* 0x000fe20008000000 */
[----:B------:R-:W-:Y:S01]  /*1760*/  @UP1 UMOV UR21, UR27 ;  /* 0x0000001b00151c82 */ /* 0x000fe20008000000 */
[----:B------:R-:W-:Y:S01]  /*1770*/  SHF.L.U32 R2, R2, 0x1f, RZ ;  /* 0x0000001f02027819 */ /* 0x000fe200000006ff */
[----:B------:R-:W-:Y:S06]  /*1780*/  BAR.SYNC.DEFER_BLOCKING 0x0 ;  /* 0x0000000000007b1d */ /* 0x000fec0000010000 */
[----:B------:R1:W-:Y:S02]  /*1790*/  @UP2 UTMALDG.2D [UR16], [UR10] ;  /* 0x000000100a0025b4 */ /* 0x0003e40008008000 */
[----:B------:R-:W-:Y:S06]  /*17a0*/  BAR.SYNC.DEFER_BLOCKING 0x0 ;  /* 0x0000000000007b1d */ /* 0x000fec0000010000 */
[----:B------:R1:W-:Y:S02]  /*17b0*/  @UP3 UTMALDG.2D [UR12], [UR20] ;  /* 0x0000000c140035b4 */ /* 0x0003e40008008000 */
[----:B------:R-:W-:Y:S06]  /*17c0*/  BAR.SYNC.DEFER_BLOCKING 0x0 ;  /* 0x0000000000007b1d */ /* 0x000fec0000010000 */
[----:B------:R-:W2:Y:S02]  /*17d0*/  SYNCS.PHASECHK.TRANS64.TRYWAIT P0, [UR9+0x4800], R2 ;  /* 0x00480002ff0075a7 */ /* 0x000ea40008000149 */
[----:B-12---:R-:W-:Y:S05]  /*17e0*/  @!P0 BRA `(.L_x_49) ;  /* 0x0000000400508947 */ /* 0x006fea0003800000 */
.L_x_51:
[----:B------:R-:W1:Y:S01]  /*17f0*/  LDC R2, c[0x0][0x230] ;  /* 0x00008c00ff027b82 */ /* 0x000e620000000800 */
[----:B------:R-:W-:Y:S01]  /*1800*/  USHF.L.U32 UR9, UR30, 0x5, URZ ;  /* 0x000000051e097899 */ /* 0x000fe2000800063f */
[----:B------:R-:W-:Y:S02]  /*1810*/  WARPGROUP.DEPBAR.LE gsb0, 0x0 ;  /* 0x00008000000079c5 */ /* 0x000fe40000010000 */
[----:B------:R-:W-:Y:S01]  /*1820*/  UIADD3 UR18, UR18, 0x20, URZ ;  /* 0x0000002012127890 */ /* 0x000fe2000fffe03f */
[----:B------:R-:W-:Y:S01]  /*1830*/  WARPGROUP.ARRIVE ;  /* 0x00000000000079c5 */ /* 0x000fe20000000000 */
[----:B------:R-:W-:Y:S02]  /*1840*/  ULOP3.LUT UR9, UR9, 0x80, URZ, 0xc0, !UPT ;  /* 0x0000008009097892 */ /* 0x000fe4000f8ec03f */
[----:B------:R-:W-:Y:S02]  /*1850*/  USHF.R.U32.HI UR22, URZ, 0x4, UR12 ;  /* 0x000000043f167899 */ /* 0x000fe4000801160c */
[----:B------:R-:W-:-:S02]  /*1860*/  ULEA.HI UR9, UR16, UR9, URZ, 0x1c ;  /* 0x0000000910097291 */ /* 0x000fc4000f8fe03f */
[----:B------:R-:W-:Y:S02]  /*1870*/  UIADD3 UR5, UR5, 0x1, URZ ;  /* 0x0000000105057890 */ /* 0x000fe4000fffe03f */
[----:B------:R-:W-:Y:S02]  /*1880*/  ULOP3.LUT UR20, UR9, 0x3fff, URZ, 0xc0, !UPT ;  /* 0x00003fff09147892 */ /* 0x000fe4000f8ec03f */
[----:B------:R-:W-:Y:S02]  /*1890*/  USGXT.U32 UR22, UR22, 0xe ;  /* 0x0000000e1616789a */ /* 0x000fe40008000000 */
[----:B------:R-:W-:Y:S01]  /*18a0*/  UISETP.NE.U32.AND UP0, UPT, UR5, 0x3, UPT ;  /* 0x000000030500788c */ /* 0x000fe2000bf05070 */
[----:B------:R-:W-:Y:S01]  /*18b0*/  UMOV UR21, 0xc0000010 ;  /* 0xc000001000157882 */ /* 0x000fe20000000000 */
[----:B------:R-:W-:Y:S02]  /*18c0*/  UMOV UR23, 0xc0000010 ;  /* 0xc000001000177882 */ /* 0x000fe40000000000 */
[----:B------:R-:W-:Y:S01]  /*18d0*/  USEL UR9, URZ, 0x1, UP0 ;  /* 0x000000013f097887 */ /* 0x000fe20008000000 */
[----:B-1----:R-:W-:-:S02]  /*18e0*/  ISETP.LE.AND P0, PT, R2, UR18, PT ;  /* 0x0000001202007c0c */ /* 0x002fc4000bf03270 */
[----:B------:R-:W-:Y:S01]  /*18f0*/  QGMMA.64x64x32.F32.E4M3.E4M3 R24, gdesc[UR20], R24, gsb0 ;  /* 0x00e00000141879f3 */ /* 0x000fe20008000818 */
[----:B------:R-:W-:Y:S02]  /*1900*/  USEL UR5, UR5, URZ, UP0 ;  /* 0x0000003f05057287 */ /* 0x000fe40008000000 */
[----:B------:R-:W-:-:S08]  /*1910*/  ULOP3.LUT UR4, UR4, UR9, URZ, 0x3c, !UPT ;  /* 0x0000000904047292 */ /* 0x000fd0000f8e3c3f */
[----:B------:R-:W-:Y:S05]  /*1920*/  @!P0 BRA `(.L_x_50) ;  /* 0xfffffffc002c8947 */ /* 0x000fea000383ffff */
.L_x_48:
[----:B------:R-:W-:Y:S02]  /*1930*/  WARPGROUP.DEPBAR.LE gsb0, 0x0 ;  /* 0x00008000000079c5 */ /* 0x000fe40000010000 */
[----:B--2---:R-:W-:Y:S01]  /*1940*/  BAR.SYNC.DEFER_BLOCKING 0x0 ;  /* 0x0000000000007b1d */ /* 0x004fe20000010000 */
[C---:B------:R-:W-:Y:S01]  /*1950*/  IMAD.SHL.U32 R2, R0.reuse, 0x20, RZ ;  /* 0x0000002000027824 */ /* 0x040fe200078e00ff */
[----:B------:R-:W-:Y:S01]  /*1960*/  ELECT P0, URZ, PT ;  /* 0x00000000003f782f */ /* 0x000fe20003800000 */
[C---:B---3--:R-:W-:Y:S01]  /*1970*/  IMAD.SHL.U32 R3, R0.reuse, 0x10, RZ ;  /* 0x0000001000037824 */ /* 0x048fe200078e00ff */
[----:B------:R-:W-:Y:S01]  /*1980*/  F2FP.SATFINITE.E4M3.F32.PACK_AB_MERGE_C R24, R25, R24, RZ ;  /* 0x000000181918723e */ /* 0x000fe200048070ff */
[----:B------:R-:W-:Y:S01]  /*1990*/  IMAD.SHL.U32 R0, R0, 0x2, RZ ;  /* 0x0000000200007824 */ /* 0x000fe200078e00ff */
[----:B------:R-:W-:Y:S01]  /*19a0*/  LOP3.LUT R2, R2, 0x1c00, RZ, 0xc0, !PT ;  /* 0x00001c0002027812 */ /* 0x000fe200078ec0ff */
[----:B------:R-:W-:Y:S01]  /*19b0*/  UMOV UR9, UR15 ;  /* 0x0000000f00097c82 */ /* 0x000fe20008000000 */
[----:B------:R-:W-:Y:S01]  /*19c0*/  F2FP.SATFINITE.E4M3.F32.PACK_AB_MERGE_C R26, R27, R26, RZ ;  /* 0x0000001a1b1a723e */ /* 0x000fe200048070ff */
[----:B-1----:R-:W-:Y:S01]  /*19d0*/  UMOV UR10, UR19 ;  /* 0x00000013000a7c82 */ /* 0x002fe20008000000 */
[----:B------:R-:W-:-:S02]  /*19e0*/  LOP3.LUT R3, R2, 0x1c0, R3, 0xf8, !PT ;  /* 0x000001c002037812 */ /* 0x000fc400078ef803 */
[----:B------:R-:W-:Y:S02]  /*19f0*/  F2FP.SATFINITE.E4M3.F32.PACK_AB_MERGE_C R28, R29, R28, RZ ;  /* 0x0000001c1d1c723e */ /* 0x000fe400048070ff */
[----:B------:R-:W-:Y:S02]  /*1a00*/  LOP3.LUT R3, R3, 0x36, R0, 0xf8, !PT ;  /* 0x0000003603037812 */ /* 0x000fe400078ef800 */
[----:B------:R-:W-:Y:S02]  /*1a10*/  F2FP.SATFINITE.E4M3.F32.PACK_AB_MERGE_C R30, R31, R30, RZ ;  /* 0x0000001e1f1e723e */ /* 0x000fe400048070ff */
[----:B------:R-:W-:Y:S02]  /*1a20*/  F2FP.SATFINITE.E4M3.F32.PACK_AB_MERGE_C R32, R33, R32, RZ ;  /* 0x000000202120723e */ /* 0x000fe400048070ff */
[----:B------:R-:W-:Y:S02]  /*1a30*/  F2FP.SATFINITE.E4M3.F32.PACK_AB_MERGE_C R34, R35, R34, RZ ;  /* 0x000000222322723e */ /* 0x000fe400048070ff */
[----:B------:R-:W-:Y:S01]  /*1a40*/  F2FP.SATFINITE.E4M3.F32.PACK_AB_MERGE_C R36, R37, R36, RZ ;  /* 0x000000242524723e */ /* 0x000fe200048070ff */
[----:B------:R-:W1:Y:S02]  /*1a50*/  @!P2 SYNCS.CCTL.IV [UR8+0x4800] ;  /* 0x00480000ff00a9b1 */ /* 0x000e640008000008 */
[----:B-1----:R-:W-:Y:S01]  /*1a60*/  BAR.SYNC.DEFER_BLOCKING 0x0 ;  /* 0x0000000000007b1d */ /* 0x002fe20000010000 */
[----:B------:R-:W-:-:S02]  /*1a70*/  F2FP.SATFINITE.E4M3.F32.PACK_AB_MERGE_C R38, R39, R38, RZ ;  /* 0x000000262726723e */ /* 0x000fc400048070ff */
[----:B------:R-:W-:Y:S02]  /*1a80*/  ISETP.LT.U32.AND P0, PT, R7, 0x20, P0 ;  /* 0x000000200700780c */ /* 0x000fe40000701070 */
[----:B----4-:R-:W-:Y:S02]  /*1a90*/  LOP3.LUT R5, R3, 0x10, RZ, 0x3c, !PT ;  /* 0x0000001003057812 */ /* 0x010fe400078e3cff */
[----:B------:R-:W-:Y:S02]  /*1aa0*/  F2FP.SATFINITE.E4M3.F32.PACK_AB_MERGE_C R40, R41, R40, RZ ;  /* 0x000000282928723e */ /* 0x000fe400048070ff */
[----:B------:R-:W-:Y:S02]  /*1ab0*/  F2FP.SATFINITE.E4M3.F32.PACK_AB_MERGE_C R42, R43, R42, RZ ;  /* 0x0000002a2b2a723e */ /* 0x000fe400048070ff */
[----:B------:R-:W-:Y:S02]  /*1ac0*/  F2FP.SATFINITE.E4M3.F32.PACK_AB_MERGE_C R44, R45, R44, RZ ;  /* 0x0000002c2d2c723e */ /* 0x000fe400048070ff */
[----:B------:R-:W-:-:S02]  /*1ad0*/  F2FP.SATFINITE.E4M3.F32.PACK_AB_MERGE_C R46, R47, R46, RZ ;  /* 0x0000002e2f2e723e */ /* 0x000fc400048070ff */
[----:B------:R-:W-:Y:S01]  /*1ae0*/  LOP3.LUT R7, R3, 0x20, RZ, 0x3c, !PT ;  /* 0x0000002003077812 */ /* 0x000fe200078e3cff */
[----:B------:R-:W-:Y:S01]  /*1af0*/  VOTEU.ANY UP0, P0 ;  /* 0x00000000003f7886 */ /* 0x000fe20000000100 */
[----:B------:R-:W-:Y:S01]  /*1b00*/  F2FP.SATFINITE.E4M3.F32.PACK_AB_MERGE_C R48, R49, R48, RZ ;  /* 0x000000303130723e */ /* 0x000fe200048070ff */
[----:B------:R-:W-:Y:S01]  /*1b10*/  VOTEU.ANY UP1, P0 ;  /* 0x00000000003f7886 */ /* 0x000fe20000020100 */
[----:B------:R-:W-:Y:S02]  /*1b20*/  F2FP.SATFINITE.E4M3.F32.PACK_AB_MERGE_C R50, R51, R50, RZ ;  /* 0x000000323332723e */ /* 0x000fe400048070ff */
[----:B------:R-:W-:Y:S01]  /*1b30*/  F2FP.SATFINITE.E4M3.F32.PACK_AB_MERGE_C R52, R53, R52, RZ ;  /* 0x000000343534723e */ /* 0x000fe200048070ff */
[----:B------:R-:W-:Y:S01]  /*1b40*/  @UP0 UMOV UR12, UR24 ;  /* 0x00000018000c0c82 */ /* 0x000fe20008000000 */
[----:B------:R-:W-:Y:S01]  /*1b50*/  F2FP.SATFINITE.E4M3.F32.PACK_AB_MERGE_C R54, R55, R54, RZ ;  /* 0x000000363736723e */ /* 0x000fe200048070ff */
[----:B------:R-:W1:Y:S02]  /*1b60*/  @!P2 SYNCS.CCTL.IV [UR8+0x4808] ;  /* 0x00480800ff00a9b1 */ /* 0x000e640008000008 */
[----:B-1----:R-:W-:Y:S01]  /*1b70*/  BAR.SYNC.DEFER_BLOCKING 0x0 ;  /* 0x0000000000007b1d */ /* 0x002fe20000010000 */
[----:B------:R-:W-:-:S05]  /*1b80*/  LOP3.LUT R9, R3, 0x30, RZ, 0x3c, !PT ;  /* 0x0000003003097812 */ /* 0x000fca00078e3cff */
[----:B------:R-:W-:Y:S01]  /*1b90*/  @UP0 UMOV UR13, UR25 ;  /* 0x00000019000d0c82 */ /* 0x000fe20008000000 */
[----:B------:R-:W1:Y:S02]  /*1ba0*/  @!P2 SYNCS.CCTL.IV [UR8+0x4810] ;  /* 0x00481000ff00a9b1 */ /* 0x000e640008000008 */
[----:B-1----:R-:W-:Y:S04]  /*1bb0*/  STS.U16 [R3+UR8], R24 ;  /* 0x0000001803007988 */ /* 0x002fe80008000408 */
[----:B------:R-:W-:Y:S04]  /*1bc0*/  STS.U16 [R3+UR8+0x200], R26 ;  /* 0x0002001a03007988 */ /* 0x000fe80008000408 */
[----:B------:R-:W-:Y:S04]  /*1bd0*/  STS.U16 [R3+UR8+0x8], R28 ;  /* 0x0000081c03007988 */ /* 0x000fe80008000408 */
[----:B------:R-:W-:Y:S04]  /*1be0*/  STS.U16 [R3+UR8+0x208], R30 ;  /* 0x0002081e03007988 */ /* 0x000fe80008000408 */
[----:B------:R-:W-:Y:S04]  /*1bf0*/  STS.U16 [R5+UR8], R32 ;  /* 0x0000002005007988 */ /* 0x000fe80008000408 */
        /* <DEDUP_REMOVED lines=10> */
[----:B------:R-:W-:Y:S01]  /*1ca0*/  STS.U16 [R9+UR8+0x208], R54 ;  /* 0x0002083609007988 */ /* 0x000fe20008000408 */
[----:B------:R1:W-:Y:S06]  /*1cb0*/  MEMBAR.ALL.CTA ;  /* 0x0000000000007992 */ /* 0x0003ec0000008000 */
[----:B-1----:R-:W1:Y:S02]  /*1cc0*/  FENCE.VIEW.ASYNC.S ;  /* 0x00000000000073c6 */ /* 0x002e640000000000 */
[----:B-1----:R-:W-:Y:S06]  /*1cd0*/  BAR.SYNC.DEFER_BLOCKING 0x0 ;  /* 0x0000000000007b1d */ /* 0x002fec0000010000 */
[----:B------:R1:W-:Y:S01]  /*1ce0*/  @UP1 UTMASTG.2D [UR8], [UR12] ;  /* 0x000000080c0013b5 */ /* 0x0003e20008008000 */
[----:B------:R0:W-:Y:S01]  /*1cf0*/  UTMACMDFLUSH ;  /* 0x00000000000079b7 */ /* 0x0001e20000000000 */
[----:B------:R-:W-:-:S04]  /*1d00*/  DEPBAR.LE SB0, 0x0 ;  /* 0x000080000000791a */ /* 0x000fc80000000000 */
[----:B------:R-:W-:Y:S06]  /*1d10*/  BAR.SYNC.DEFER_BLOCKING 0x0 ;  /* 0x0000000000007b1d */ /* 0x000fec0000010000 */
[----:B-1----:R-:W-:Y:S05]  /*1d20*/  EXIT ;  /* 0x000000000000794d */ /* 0x002fea0003800000 */
.L_x_49:
[----:B------:R-:W1:Y:S02]  /*1d30*/  SYNCS.PHASECHK.TRANS64.TRYWAIT P0, [UR9+0x4800], R2 ;  /* 0x00480002ff0075a7 */ /* 0x000e640008000149 */
[----:B-1----:R-:W-:Y:S05]  /*1d40*/  @!P0 BRA `(.L_x_49) ;  /* 0xfffffffc00f88947 */ /* 0x002fea000383ffff */
[----:B------:R-:W-:Y:S05]  /*1d50*/  BRA `(.L_x_51) ;  /* 0xfffffff800a47947 */ /* 0x000fea000383ffff */
.L_x_52:
[----:B------:R-:W-:-:S00]  /*1d60*/  BRA `(.L_x_52) ;  /* 0xfffffffc00fc7947 */ /* 0x000fc0000383ffff */
[----:B------:R-:W-:-:S00]  /*1d70*/  NOP ;  /* 0x0000000000007918 */ /* 0x000fc00000000000 */
        /* <DEDUP_REMOVED lines=8> */
.L_x_53:


//--------------------- .nv.shared.gluon_wgmma    --------------------------
	.section	.nv.shared.gluon_wgmma,"aw",@nobits
	.sectionflags	@""
	.align	16
	.zero		1024


//--------------------- .nv.shared.reserved.0     --------------------------
	.section	.nv.shared.reserved.0,"aw",@nobits
	.weak		__nv_reservedSMEM_offset_0_alias
	.size		__nv_reservedSMEM_offset_0_alias, 0, 0
	.other		__nv_reservedSMEM_offset_0_alias,@"STO_CUDA_RESERVED_SHARED STV_DEFAULT"
__nv_reservedSMEM_offset_0_alias:
	.zero		0


//--------------------- .nv.constant0.gluon_wgmma --------------------------
	.section	.nv.constant0.gluon_wgmma,"a",@progbits
	.sectionflags	@""
	.align	4
.nv.constant0.gluon_wgmma:
	.zero		608


//--------------------- SYMBOLS --------------------------

	.type		.nv.reservedSmem.offset0,@object
	.size		.nv.reservedSmem.offset0,0x4
